//
// Generated by NVIDIA NVVM Compiler
//
// Compiler Build ID: CL-36424714
// Cuda compilation tools, release 13.0, V13.0.88
// Based on NVVM 20.0.0
//

.version 9.0
.target sm_100
.address_size 64

	// .globl	_Z5normAPdS_S_iS_
.func  (.param .b64 func_retval0) __internal_accurate_pow
(
	.param .b64 __internal_accurate_pow_param_0
)
;
.global .align 1 .b8 _ZN34_INTERNAL_b731bf5c_4_k_cu_c2b390764cuda3std3__45__cpo5beginE[1];
.global .align 1 .b8 _ZN34_INTERNAL_b731bf5c_4_k_cu_c2b390764cuda3std3__45__cpo3endE[1];
.global .align 1 .b8 _ZN34_INTERNAL_b731bf5c_4_k_cu_c2b390764cuda3std3__45__cpo6cbeginE[1];
.global .align 1 .b8 _ZN34_INTERNAL_b731bf5c_4_k_cu_c2b390764cuda3std3__45__cpo4cendE[1];
.global .align 1 .b8 _ZN34_INTERNAL_b731bf5c_4_k_cu_c2b390764cuda3std3__45__cpo6rbeginE[1];
.global .align 1 .b8 _ZN34_INTERNAL_b731bf5c_4_k_cu_c2b390764cuda3std3__45__cpo4rendE[1];
.global .align 1 .b8 _ZN34_INTERNAL_b731bf5c_4_k_cu_c2b390764cuda3std3__45__cpo7crbeginE[1];
.global .align 1 .b8 _ZN34_INTERNAL_b731bf5c_4_k_cu_c2b390764cuda3std3__45__cpo5crendE[1];
.global .align 1 .b8 _ZN34_INTERNAL_b731bf5c_4_k_cu_c2b390764cuda3std3__436_GLOBAL__N__b731bf5c_4_k_cu_c2b390766ignoreE[1];
.global .align 1 .b8 _ZN34_INTERNAL_b731bf5c_4_k_cu_c2b390764cuda3std3__419piecewise_constructE[1];
.global .align 1 .b8 _ZN34_INTERNAL_b731bf5c_4_k_cu_c2b390764cuda3std3__48in_placeE[1];
.global .align 1 .b8 _ZN34_INTERNAL_b731bf5c_4_k_cu_c2b390764cuda3std3__420unreachable_sentinelE[1];
.global .align 1 .b8 _ZN34_INTERNAL_b731bf5c_4_k_cu_c2b390764cuda3std3__47nulloptE[1];
.global .align 1 .b8 _ZN34_INTERNAL_b731bf5c_4_k_cu_c2b390764cuda3std3__48unexpectE[1];
.global .align 1 .b8 _ZN34_INTERNAL_b731bf5c_4_k_cu_c2b390764cuda3std6ranges3__45__cpo4swapE[1];
.global .align 1 .b8 _ZN34_INTERNAL_b731bf5c_4_k_cu_c2b390764cuda3std6ranges3__45__cpo9iter_moveE[1];
.global .align 1 .b8 _ZN34_INTERNAL_b731bf5c_4_k_cu_c2b390764cuda3std6ranges3__45__cpo5beginE[1];
.global .align 1 .b8 _ZN34_INTERNAL_b731bf5c_4_k_cu_c2b390764cuda3std6ranges3__45__cpo3endE[1];
.global .align 1 .b8 _ZN34_INTERNAL_b731bf5c_4_k_cu_c2b390764cuda3std6ranges3__45__cpo6cbeginE[1];
.global .align 1 .b8 _ZN34_INTERNAL_b731bf5c_4_k_cu_c2b390764cuda3std6ranges3__45__cpo4cendE[1];
.global .align 1 .b8 _ZN34_INTERNAL_b731bf5c_4_k_cu_c2b390764cuda3std6ranges3__45__cpo7advanceE[1];
.global .align 1 .b8 _ZN34_INTERNAL_b731bf5c_4_k_cu_c2b390764cuda3std6ranges3__45__cpo9iter_swapE[1];
.global .align 1 .b8 _ZN34_INTERNAL_b731bf5c_4_k_cu_c2b390764cuda3std6ranges3__45__cpo4nextE[1];
.global .align 1 .b8 _ZN34_INTERNAL_b731bf5c_4_k_cu_c2b390764cuda3std6ranges3__45__cpo4prevE[1];
.global .align 1 .b8 _ZN34_INTERNAL_b731bf5c_4_k_cu_c2b390764cuda3std6ranges3__45__cpo4dataE[1];
.global .align 1 .b8 _ZN34_INTERNAL_b731bf5c_4_k_cu_c2b390764cuda3std6ranges3__45__cpo5cdataE[1];
.global .align 1 .b8 _ZN34_INTERNAL_b731bf5c_4_k_cu_c2b390764cuda3std6ranges3__45__cpo4sizeE[1];
.global .align 1 .b8 _ZN34_INTERNAL_b731bf5c_4_k_cu_c2b390764cuda3std6ranges3__45__cpo5ssizeE[1];
.global .align 1 .b8 _ZN34_INTERNAL_b731bf5c_4_k_cu_c2b390764cuda3std6ranges3__45__cpo8distanceE[1];
.global .align 1 .b8 _ZN34_INTERNAL_b731bf5c_4_k_cu_c2b390766thrust24THRUST_300001_SM_1000_NS8cuda_cub3parE[1];
.global .align 1 .b8 _ZN34_INTERNAL_b731bf5c_4_k_cu_c2b390766thrust24THRUST_300001_SM_1000_NS8cuda_cub10par_nosyncE[1];
.global .align 1 .b8 _ZN34_INTERNAL_b731bf5c_4_k_cu_c2b390766thrust24THRUST_300001_SM_1000_NS6system6detail10sequential3seqE[1];
.global .align 1 .b8 _ZN34_INTERNAL_b731bf5c_4_k_cu_c2b390766thrust24THRUST_300001_SM_1000_NS12placeholders2_1E[1];
.global .align 1 .b8 _ZN34_INTERNAL_b731bf5c_4_k_cu_c2b390766thrust24THRUST_300001_SM_1000_NS12placeholders2_2E[1];
.global .align 1 .b8 _ZN34_INTERNAL_b731bf5c_4_k_cu_c2b390766thrust24THRUST_300001_SM_1000_NS12placeholders2_3E[1];
.global .align 1 .b8 _ZN34_INTERNAL_b731bf5c_4_k_cu_c2b390766thrust24THRUST_300001_SM_1000_NS12placeholders2_4E[1];
.global .align 1 .b8 _ZN34_INTERNAL_b731bf5c_4_k_cu_c2b390766thrust24THRUST_300001_SM_1000_NS12placeholders2_5E[1];
.global .align 1 .b8 _ZN34_INTERNAL_b731bf5c_4_k_cu_c2b390766thrust24THRUST_300001_SM_1000_NS12placeholders2_6E[1];
.global .align 1 .b8 _ZN34_INTERNAL_b731bf5c_4_k_cu_c2b390766thrust24THRUST_300001_SM_1000_NS12placeholders2_7E[1];
.global .align 1 .b8 _ZN34_INTERNAL_b731bf5c_4_k_cu_c2b390766thrust24THRUST_300001_SM_1000_NS12placeholders2_8E[1];
.global .align 1 .b8 _ZN34_INTERNAL_b731bf5c_4_k_cu_c2b390766thrust24THRUST_300001_SM_1000_NS12placeholders2_9E[1];
.global .align 1 .b8 _ZN34_INTERNAL_b731bf5c_4_k_cu_c2b390766thrust24THRUST_300001_SM_1000_NS12placeholders3_10E[1];
.global .align 1 .b8 _ZN34_INTERNAL_b731bf5c_4_k_cu_c2b390766thrust24THRUST_300001_SM_1000_NS3seqE[1];

.visible .entry _Z5normAPdS_S_iS_(
	.param .u64 .ptr .align 1 _Z5normAPdS_S_iS__param_0,
	.param .u64 .ptr .align 1 _Z5normAPdS_S_iS__param_1,
	.param .u64 .ptr .align 1 _Z5normAPdS_S_iS__param_2,
	.param .u32 _Z5normAPdS_S_iS__param_3,
	.param .u64 .ptr .align 1 _Z5normAPdS_S_iS__param_4
)
{
	.reg .pred 	%p<25>;
	.reg .b32 	%r<80>;
	.reg .b64 	%rd<74>;
	.reg .b64 	%fd<90>;

	ld.param.u64 	%rd4, [_Z5normAPdS_S_iS__param_0];
	ld.param.u64 	%rd5, [_Z5normAPdS_S_iS__param_1];
	ld.param.u64 	%rd6, [_Z5normAPdS_S_iS__param_2];
	ld.param.u32 	%r29, [_Z5normAPdS_S_iS__param_3];
	ld.param.u64 	%rd3, [_Z5normAPdS_S_iS__param_4];
	cvta.to.global.u64 	%rd1, %rd6;
	cvta.to.global.u64 	%rd7, %rd5;
	cvta.to.global.u64 	%rd8, %rd4;
	mov.u32 	%r1, %ctaid.x;
	mul.lo.s32 	%r2, %r29, %r1;
	mov.u32 	%r3, %tid.x;
	add.s32 	%r4, %r2, %r3;
	mul.wide.u32 	%rd9, %r4, 8;
	add.s64 	%rd10, %rd8, %rd9;
	ld.global.f64 	%fd19, [%rd10];
	add.s64 	%rd11, %rd7, %rd9;
	ld.global.f64 	%fd20, [%rd11];
	sub.f64 	%fd1, %fd19, %fd20;
	{
	.reg .b32 %temp; 
	mov.b64 	{%temp, %r5}, %fd1;
	}
	mov.f64 	%fd21, 0d4000000000000000;
	{
	.reg .b32 %temp; 
	mov.b64 	{%temp, %r30}, %fd21;
	}
	and.b32  	%r7, %r30, 2146435072;
	setp.eq.s32 	%p1, %r7, 1062207488;
	abs.f64 	%fd2, %fd1;
	{ // callseq 0, 0
	.param .b64 param0;
	st.param.f64 	[param0], %fd2;
	.param .b64 retval0;
	call.uni (retval0), 
	__internal_accurate_pow, 
	(
	param0
	);
	ld.param.f64 	%fd22, [retval0];
	} // callseq 0
	setp.lt.s32 	%p2, %r5, 0;
	neg.f64 	%fd24, %fd22;
	selp.f64 	%fd25, %fd24, %fd22, %p1;
	selp.f64 	%fd84, %fd25, %fd22, %p2;
	setp.neu.f64 	%p3, %fd1, 0d0000000000000000;
	@%p3 bra 	$L__BB0_2;
	setp.eq.s32 	%p4, %r7, 1062207488;
	selp.b32 	%r31, %r5, 0, %p4;
	setp.lt.s32 	%p5, %r30, 0;
	or.b32  	%r32, %r31, 2146435072;
	selp.b32 	%r33, %r32, %r31, %p5;
	mov.b32 	%r34, 0;
	mov.b64 	%fd84, {%r34, %r33};
$L__BB0_2:
	add.f64 	%fd26, %fd1, 0d4000000000000000;
	{
	.reg .b32 %temp; 
	mov.b64 	{%temp, %r35}, %fd26;
	}
	and.b32  	%r36, %r35, 2146435072;
	setp.ne.s32 	%p6, %r36, 2146435072;
	@%p6 bra 	$L__BB0_7;
	setp.num.f64 	%p7, %fd1, %fd1;
	@%p7 bra 	$L__BB0_5;
	mov.f64 	%fd27, 0d4000000000000000;
	add.rn.f64 	%fd84, %fd1, %fd27;
	bra.uni 	$L__BB0_7;
$L__BB0_5:
	setp.neu.f64 	%p8, %fd2, 0d7FF0000000000000;
	@%p8 bra 	$L__BB0_7;
	setp.lt.s32 	%p9, %r5, 0;
	setp.eq.s32 	%p10, %r7, 1062207488;
	setp.lt.s32 	%p11, %r30, 0;
	selp.b32 	%r38, 0, 2146435072, %p11;
	and.b32  	%r39, %r30, 2147483647;
	setp.ne.s32 	%p12, %r39, 1071644672;
	or.b32  	%r40, %r38, -2147483648;
	selp.b32 	%r41, %r40, %r38, %p12;
	selp.b32 	%r42, %r41, %r38, %p10;
	selp.b32 	%r43, %r42, %r38, %p9;
	mov.b32 	%r44, 0;
	mov.b64 	%fd84, {%r44, %r43};
$L__BB0_7:
	setp.eq.f64 	%p13, %fd1, 0d3FF0000000000000;
	selp.f64 	%fd28, 0d3FF0000000000000, %fd84, %p13;
	add.s64 	%rd13, %rd1, %rd9;
	st.global.f64 	[%rd13], %fd28;
	bar.sync 	0;
	setp.ne.s32 	%p14, %r3, 0;
	setp.lt.s32 	%p15, %r29, 1;
	or.pred  	%p16, %p14, %p15;
	@%p16 bra 	$L__BB0_20;
	cvta.to.global.u64 	%rd14, %rd3;
	mul.wide.u32 	%rd15, %r1, 8;
	add.s64 	%rd2, %rd14, %rd15;
	ld.global.f64 	%fd86, [%rd2];
	and.b32  	%r8, %r29, 15;
	setp.lt.u32 	%p17, %r29, 16;
	mov.b32 	%r76, 0;
	@%p17 bra 	$L__BB0_11;
	and.b32  	%r76, %r29, 2147483632;
	neg.s32 	%r74, %r76;
	add.s32 	%r73, %r2, 7;
$L__BB0_10:
	.pragma "nounroll";
	add.s32 	%r46, %r73, -7;
	mul.wide.u32 	%rd16, %r46, 8;
	add.s64 	%rd17, %rd1, %rd16;
	ld.global.f64 	%fd29, [%rd17];
	add.f64 	%fd30, %fd86, %fd29;
	st.global.f64 	[%rd2], %fd30;
	add.s32 	%r47, %r73, -6;
	mul.wide.u32 	%rd18, %r47, 8;
	add.s64 	%rd19, %rd1, %rd18;
	ld.global.f64 	%fd31, [%rd19];
	add.f64 	%fd32, %fd30, %fd31;
	st.global.f64 	[%rd2], %fd32;
	add.s32 	%r48, %r73, -5;
	mul.wide.u32 	%rd20, %r48, 8;
	add.s64 	%rd21, %rd1, %rd20;
	ld.global.f64 	%fd33, [%rd21];
	add.f64 	%fd34, %fd32, %fd33;
	st.global.f64 	[%rd2], %fd34;
	add.s32 	%r49, %r73, -4;
	mul.wide.u32 	%rd22, %r49, 8;
	add.s64 	%rd23, %rd1, %rd22;
	ld.global.f64 	%fd35, [%rd23];
	add.f64 	%fd36, %fd34, %fd35;
	st.global.f64 	[%rd2], %fd36;
	add.s32 	%r50, %r73, -3;
	mul.wide.u32 	%rd24, %r50, 8;
	add.s64 	%rd25, %rd1, %rd24;
	ld.global.f64 	%fd37, [%rd25];
	add.f64 	%fd38, %fd36, %fd37;
	st.global.f64 	[%rd2], %fd38;
	add.s32 	%r51, %r73, -2;
	mul.wide.u32 	%rd26, %r51, 8;
	add.s64 	%rd27, %rd1, %rd26;
	ld.global.f64 	%fd39, [%rd27];
	add.f64 	%fd40, %fd38, %fd39;
	st.global.f64 	[%rd2], %fd40;
	add.s32 	%r52, %r73, -1;
	mul.wide.u32 	%rd28, %r52, 8;
	add.s64 	%rd29, %rd1, %rd28;
	ld.global.f64 	%fd41, [%rd29];
	add.f64 	%fd42, %fd40, %fd41;
	st.global.f64 	[%rd2], %fd42;
	add.s32 	%r53, %r73, 8;
	mul.wide.u32 	%rd30, %r73, 8;
	add.s64 	%rd31, %rd1, %rd30;
	ld.global.f64 	%fd43, [%rd31];
	add.f64 	%fd44, %fd42, %fd43;
	st.global.f64 	[%rd2], %fd44;
	add.s32 	%r54, %r73, 1;
	mul.wide.u32 	%rd32, %r54, 8;
	add.s64 	%rd33, %rd1, %rd32;
	ld.global.f64 	%fd45, [%rd33];
	add.f64 	%fd46, %fd44, %fd45;
	st.global.f64 	[%rd2], %fd46;
	add.s32 	%r55, %r73, 2;
	mul.wide.u32 	%rd34, %r55, 8;
	add.s64 	%rd35, %rd1, %rd34;
	ld.global.f64 	%fd47, [%rd35];
	add.f64 	%fd48, %fd46, %fd47;
	st.global.f64 	[%rd2], %fd48;
	add.s32 	%r56, %r73, 3;
	mul.wide.u32 	%rd36, %r56, 8;
	add.s64 	%rd37, %rd1, %rd36;
	ld.global.f64 	%fd49, [%rd37];
	add.f64 	%fd50, %fd48, %fd49;
	st.global.f64 	[%rd2], %fd50;
	add.s32 	%r57, %r73, 4;
	mul.wide.u32 	%rd38, %r57, 8;
	add.s64 	%rd39, %rd1, %rd38;
	ld.global.f64 	%fd51, [%rd39];
	add.f64 	%fd52, %fd50, %fd51;
	st.global.f64 	[%rd2], %fd52;
	add.s32 	%r58, %r73, 5;
	mul.wide.u32 	%rd40, %r58, 8;
	add.s64 	%rd41, %rd1, %rd40;
	ld.global.f64 	%fd53, [%rd41];
	add.f64 	%fd54, %fd52, %fd53;
	st.global.f64 	[%rd2], %fd54;
	add.s32 	%r59, %r73, 6;
	mul.wide.u32 	%rd42, %r59, 8;
	add.s64 	%rd43, %rd1, %rd42;
	ld.global.f64 	%fd55, [%rd43];
	add.f64 	%fd56, %fd54, %fd55;
	st.global.f64 	[%rd2], %fd56;
	add.s32 	%r60, %r73, 7;
	mul.wide.u32 	%rd44, %r60, 8;
	add.s64 	%rd45, %rd1, %rd44;
	ld.global.f64 	%fd57, [%rd45];
	add.f64 	%fd58, %fd56, %fd57;
	st.global.f64 	[%rd2], %fd58;
	mul.wide.u32 	%rd46, %r53, 8;
	add.s64 	%rd47, %rd1, %rd46;
	ld.global.f64 	%fd59, [%rd47];
	add.f64 	%fd86, %fd58, %fd59;
	st.global.f64 	[%rd2], %fd86;
	add.s32 	%r74, %r74, 16;
	add.s32 	%r73, %r73, 16;
	setp.ne.s32 	%p18, %r74, 0;
	@%p18 bra 	$L__BB0_10;
$L__BB0_11:
	setp.eq.s32 	%p19, %r8, 0;
	@%p19 bra 	$L__BB0_20;
	and.b32  	%r17, %r29, 7;
	setp.lt.u32 	%p20, %r8, 8;
	@%p20 bra 	$L__BB0_14;
	add.s32 	%r61, %r76, %r2;
	mul.wide.u32 	%rd48, %r61, 8;
	add.s64 	%rd49, %rd1, %rd48;
	ld.global.f64 	%fd60, [%rd49];
	add.f64 	%fd61, %fd86, %fd60;
	st.global.f64 	[%rd2], %fd61;
	add.s32 	%r62, %r61, 1;
	mul.wide.u32 	%rd50, %r62, 8;
	add.s64 	%rd51, %rd1, %rd50;
	ld.global.f64 	%fd62, [%rd51];
	add.f64 	%fd63, %fd61, %fd62;
	st.global.f64 	[%rd2], %fd63;
	add.s32 	%r63, %r61, 2;
	mul.wide.u32 	%rd52, %r63, 8;
	add.s64 	%rd53, %rd1, %rd52;
	ld.global.f64 	%fd64, [%rd53];
	add.f64 	%fd65, %fd63, %fd64;
	st.global.f64 	[%rd2], %fd65;
	add.s32 	%r64, %r61, 3;
	mul.wide.u32 	%rd54, %r64, 8;
	add.s64 	%rd55, %rd1, %rd54;
	ld.global.f64 	%fd66, [%rd55];
	add.f64 	%fd67, %fd65, %fd66;
	st.global.f64 	[%rd2], %fd67;
	add.s32 	%r65, %r61, 4;
	mul.wide.u32 	%rd56, %r65, 8;
	add.s64 	%rd57, %rd1, %rd56;
	ld.global.f64 	%fd68, [%rd57];
	add.f64 	%fd69, %fd67, %fd68;
	st.global.f64 	[%rd2], %fd69;
	add.s32 	%r66, %r61, 5;
	mul.wide.u32 	%rd58, %r66, 8;
	add.s64 	%rd59, %rd1, %rd58;
	ld.global.f64 	%fd70, [%rd59];
	add.f64 	%fd71, %fd69, %fd70;
	st.global.f64 	[%rd2], %fd71;
	add.s32 	%r67, %r61, 6;
	mul.wide.u32 	%rd60, %r67, 8;
	add.s64 	%rd61, %rd1, %rd60;
	ld.global.f64 	%fd72, [%rd61];
	add.f64 	%fd73, %fd71, %fd72;
	st.global.f64 	[%rd2], %fd73;
	add.s32 	%r68, %r61, 7;
	mul.wide.u32 	%rd62, %r68, 8;
	add.s64 	%rd63, %rd1, %rd62;
	ld.global.f64 	%fd74, [%rd63];
	add.f64 	%fd86, %fd73, %fd74;
	st.global.f64 	[%rd2], %fd86;
	add.s32 	%r76, %r76, 8;
$L__BB0_14:
	setp.eq.s32 	%p21, %r17, 0;
	@%p21 bra 	$L__BB0_20;
	and.b32  	%r20, %r29, 3;
	setp.lt.u32 	%p22, %r17, 4;
	@%p22 bra 	$L__BB0_17;
	add.s32 	%r69, %r76, %r2;
	mul.wide.u32 	%rd64, %r69, 8;
	add.s64 	%rd65, %rd1, %rd64;
	ld.global.f64 	%fd75, [%rd65];
	add.f64 	%fd76, %fd86, %fd75;
	st.global.f64 	[%rd2], %fd76;
	add.s32 	%r70, %r69, 1;
	mul.wide.u32 	%rd66, %r70, 8;
	add.s64 	%rd67, %rd1, %rd66;
	ld.global.f64 	%fd77, [%rd67];
	add.f64 	%fd78, %fd76, %fd77;
	st.global.f64 	[%rd2], %fd78;
	add.s32 	%r71, %r69, 2;
	mul.wide.u32 	%rd68, %r71, 8;
	add.s64 	%rd69, %rd1, %rd68;
	ld.global.f64 	%fd79, [%rd69];
	add.f64 	%fd80, %fd78, %fd79;
	st.global.f64 	[%rd2], %fd80;
	add.s32 	%r72, %r69, 3;
	mul.wide.u32 	%rd70, %r72, 8;
	add.s64 	%rd71, %rd1, %rd70;
	ld.global.f64 	%fd81, [%rd71];
	add.f64 	%fd86, %fd80, %fd81;
	st.global.f64 	[%rd2], %fd86;
	add.s32 	%r76, %r76, 4;
$L__BB0_17:
	setp.eq.s32 	%p23, %r20, 0;
	@%p23 bra 	$L__BB0_20;
	add.s32 	%r79, %r76, %r2;
	neg.s32 	%r78, %r20;
$L__BB0_19:
	.pragma "nounroll";
	mul.wide.u32 	%rd72, %r79, 8;
	add.s64 	%rd73, %rd1, %rd72;
	ld.global.f64 	%fd82, [%rd73];
	add.f64 	%fd86, %fd86, %fd82;
	st.global.f64 	[%rd2], %fd86;
	add.s32 	%r79, %r79, 1;
	add.s32 	%r78, %r78, 1;
	setp.ne.s32 	%p24, %r78, 0;
	@%p24 bra 	$L__BB0_19;
$L__BB0_20:
	ret;

}
	// .globl	_Z5meanzPdS_PiS0_
.visible .entry _Z5meanzPdS_PiS0_(
	.param .u64 .ptr .align 1 _Z5meanzPdS_PiS0__param_0,
	.param .u64 .ptr .align 1 _Z5meanzPdS_PiS0__param_1,
	.param .u64 .ptr .align 1 _Z5meanzPdS_PiS0__param_2,
	.param .u64 .ptr .align 1 _Z5meanzPdS_PiS0__param_3
)
{
	.reg .pred 	%p<12>;
	.reg .b32 	%r<120>;
	.reg .b64 	%rd<29>;
	.reg .b64 	%fd<11>;

	ld.param.u64 	%rd12, [_Z5meanzPdS_PiS0__param_0];
	ld.param.u64 	%rd11, [_Z5meanzPdS_PiS0__param_1];
	ld.param.u64 	%rd13, [_Z5meanzPdS_PiS0__param_2];
	ld.param.u64 	%rd14, [_Z5meanzPdS_PiS0__param_3];
	cvta.to.global.u64 	%rd1, %rd13;
	cvta.to.global.u64 	%rd15, %rd12;
	cvta.to.global.u64 	%rd16, %rd14;
	ld.global.u32 	%r1, [%rd16];
	mov.u32 	%r2, %ctaid.x;
	mov.u32 	%r3, %tid.x;
	mad.lo.s32 	%r41, %r1, %r2, %r3;
	mul.wide.u32 	%rd17, %r41, 8;
	add.s64 	%rd2, %rd15, %rd17;
	mov.b64 	%rd18, 0;
	st.global.u64 	[%rd2], %rd18;
	setp.eq.s32 	%p1, %r2, 0;
	mov.b32 	%r116, 0;
	@%p1 bra 	$L__BB1_13;
	and.b32  	%r4, %r2, 15;
	setp.lt.u32 	%p2, %r2, 16;
	mov.b32 	%r109, 0;
	mov.u32 	%r116, %r109;
	@%p2 bra 	$L__BB1_4;
	and.b32  	%r109, %r2, 2147483632;
	neg.s32 	%r103, %r109;
	add.s64 	%rd27, %rd1, 32;
	mov.b32 	%r116, 0;
$L__BB1_3:
	.pragma "nounroll";
	ld.global.u32 	%r45, [%rd27+-32];
	add.s32 	%r46, %r45, %r116;
	ld.global.u32 	%r47, [%rd27+-28];
	add.s32 	%r48, %r47, %r46;
	ld.global.u32 	%r49, [%rd27+-24];
	add.s32 	%r50, %r49, %r48;
	ld.global.u32 	%r51, [%rd27+-20];
	add.s32 	%r52, %r51, %r50;
	ld.global.u32 	%r53, [%rd27+-16];
	add.s32 	%r54, %r53, %r52;
	ld.global.u32 	%r55, [%rd27+-12];
	add.s32 	%r56, %r55, %r54;
	ld.global.u32 	%r57, [%rd27+-8];
	add.s32 	%r58, %r57, %r56;
	ld.global.u32 	%r59, [%rd27+-4];
	add.s32 	%r60, %r59, %r58;
	ld.global.u32 	%r61, [%rd27];
	add.s32 	%r62, %r61, %r60;
	ld.global.u32 	%r63, [%rd27+4];
	add.s32 	%r64, %r63, %r62;
	ld.global.u32 	%r65, [%rd27+8];
	add.s32 	%r66, %r65, %r64;
	ld.global.u32 	%r67, [%rd27+12];
	add.s32 	%r68, %r67, %r66;
	ld.global.u32 	%r69, [%rd27+16];
	add.s32 	%r70, %r69, %r68;
	ld.global.u32 	%r71, [%rd27+20];
	add.s32 	%r72, %r71, %r70;
	ld.global.u32 	%r73, [%rd27+24];
	add.s32 	%r74, %r73, %r72;
	ld.global.u32 	%r75, [%rd27+28];
	add.s32 	%r116, %r75, %r74;
	add.s32 	%r103, %r103, 16;
	add.s64 	%rd27, %rd27, 64;
	setp.ne.s32 	%p3, %r103, 0;
	@%p3 bra 	$L__BB1_3;
$L__BB1_4:
	setp.eq.s32 	%p4, %r4, 0;
	@%p4 bra 	$L__BB1_13;
	and.b32  	%r14, %r2, 7;
	setp.lt.u32 	%p5, %r4, 8;
	@%p5 bra 	$L__BB1_7;
	mul.wide.u32 	%rd19, %r109, 4;
	add.s64 	%rd20, %rd1, %rd19;
	ld.global.u32 	%r77, [%rd20];
	add.s32 	%r78, %r77, %r116;
	ld.global.u32 	%r79, [%rd20+4];
	add.s32 	%r80, %r79, %r78;
	ld.global.u32 	%r81, [%rd20+8];
	add.s32 	%r82, %r81, %r80;
	ld.global.u32 	%r83, [%rd20+12];
	add.s32 	%r84, %r83, %r82;
	ld.global.u32 	%r85, [%rd20+16];
	add.s32 	%r86, %r85, %r84;
	ld.global.u32 	%r87, [%rd20+20];
	add.s32 	%r88, %r87, %r86;
	ld.global.u32 	%r89, [%rd20+24];
	add.s32 	%r90, %r89, %r88;
	ld.global.u32 	%r91, [%rd20+28];
	add.s32 	%r116, %r91, %r90;
	add.s32 	%r109, %r109, 8;
$L__BB1_7:
	setp.eq.s32 	%p6, %r14, 0;
	@%p6 bra 	$L__BB1_13;
	and.b32  	%r20, %r2, 3;
	setp.lt.u32 	%p7, %r14, 4;
	@%p7 bra 	$L__BB1_10;
	mul.wide.u32 	%rd21, %r109, 4;
	add.s64 	%rd22, %rd1, %rd21;
	ld.global.u32 	%r93, [%rd22];
	add.s32 	%r94, %r93, %r116;
	ld.global.u32 	%r95, [%rd22+4];
	add.s32 	%r96, %r95, %r94;
	ld.global.u32 	%r97, [%rd22+8];
	add.s32 	%r98, %r97, %r96;
	ld.global.u32 	%r99, [%rd22+12];
	add.s32 	%r116, %r99, %r98;
	add.s32 	%r109, %r109, 4;
$L__BB1_10:
	setp.eq.s32 	%p8, %r20, 0;
	@%p8 bra 	$L__BB1_13;
	mul.wide.u32 	%rd23, %r109, 4;
	add.s64 	%rd28, %rd1, %rd23;
	neg.s32 	%r114, %r20;
$L__BB1_12:
	.pragma "nounroll";
	ld.global.u32 	%r100, [%rd28];
	add.s32 	%r116, %r100, %r116;
	add.s64 	%rd28, %rd28, 4;
	add.s32 	%r114, %r114, 1;
	setp.ne.s32 	%p9, %r114, 0;
	@%p9 bra 	$L__BB1_12;
$L__BB1_13:
	mul.wide.u32 	%rd24, %r2, 4;
	add.s64 	%rd9, %rd1, %rd24;
	ld.global.u32 	%r119, [%rd9];
	setp.lt.s32 	%p10, %r119, 1;
	mov.f64 	%fd10, 0d0000000000000000;
	@%p10 bra 	$L__BB1_16;
	cvta.to.global.u64 	%rd10, %rd11;
	mul.lo.s32 	%r118, %r116, %r1;
	mov.b32 	%r117, 0;
	mov.f64 	%fd10, 0d0000000000000000;
$L__BB1_15:
	add.s32 	%r118, %r118, %r1;
	add.s32 	%r102, %r118, %r3;
	mul.wide.u32 	%rd25, %r102, 8;
	add.s64 	%rd26, %rd10, %rd25;
	ld.global.f64 	%fd6, [%rd26];
	add.f64 	%fd10, %fd10, %fd6;
	st.global.f64 	[%rd2], %fd10;
	add.s32 	%r117, %r117, 1;
	ld.global.u32 	%r119, [%rd9];
	setp.lt.s32 	%p11, %r117, %r119;
	@%p11 bra 	$L__BB1_15;
$L__BB1_16:
	cvt.rn.f64.s32 	%fd7, %r119;
	div.rn.f64 	%fd8, %fd10, %fd7;
	st.global.f64 	[%rd2], %fd8;
	ret;

}
	// .globl	_ZN3cub18CUB_300001_SM_10006detail11EmptyKernelIvEEvv
.visible .entry _ZN3cub18CUB_300001_SM_10006detail11EmptyKernelIvEEvv()
{


	ret;

}
.func  (.param .b64 func_retval0) __internal_accurate_pow(
	.param .b64 __internal_accurate_pow_param_0
)
{
	.reg .pred 	%p<8>;
	.reg .b32 	%r<49>;
	.reg .b32 	%f<3>;
	.reg .b64 	%fd<109>;

	ld.param.f64 	%fd10, [__internal_accurate_pow_param_0];
	{
	.reg .b32 %temp; 
	mov.b64 	{%temp, %r46}, %fd10;
	}
	{
	.reg .b32 %temp; 
	mov.b64 	{%r45, %temp}, %fd10;
	}
	shr.u32 	%r47, %r46, 20;
	setp.gt.u32 	%p1, %r46, 1048575;
	@%p1 bra 	$L__BB3_2;
	mul.f64 	%fd11, %fd10, 0d4350000000000000;
	{
	.reg .b32 %temp; 
	mov.b64 	{%temp, %r46}, %fd11;
	}
	{
	.reg .b32 %temp; 
	mov.b64 	{%r45, %temp}, %fd11;
	}
	shr.u32 	%r16, %r46, 20;
	add.s32 	%r47, %r16, -54;
$L__BB3_2:
	add.s32 	%r48, %r47, -1023;
	and.b32  	%r17, %r46, -2146435073;
	or.b32  	%r18, %r17, 1072693248;
	mov.b64 	%fd107, {%r45, %r18};
	setp.lt.u32 	%p2, %r18, 1073127583;
	@%p2 bra 	$L__BB3_4;
	{
	.reg .b32 %temp; 
	mov.b64 	{%r19, %temp}, %fd107;
	}
	{
	.reg .b32 %temp; 
	mov.b64 	{%temp, %r20}, %fd107;
	}
	add.s32 	%r21, %r20, -1048576;
	mov.b64 	%fd107, {%r19, %r21};
	add.s32 	%r48, %r47, -1022;
$L__BB3_4:
	add.f64 	%fd12, %fd107, 0dBFF0000000000000;
	add.f64 	%fd13, %fd107, 0d3FF0000000000000;
	rcp.approx.ftz.f64 	%fd14, %fd13;
	neg.f64 	%fd15, %fd13;
	fma.rn.f64 	%fd16, %fd15, %fd14, 0d3FF0000000000000;
	fma.rn.f64 	%fd17, %fd16, %fd16, %fd16;
	fma.rn.f64 	%fd18, %fd17, %fd14, %fd14;
	mul.f64 	%fd19, %fd12, %fd18;
	fma.rn.f64 	%fd20, %fd12, %fd18, %fd19;
	mul.f64 	%fd21, %fd20, %fd20;
	fma.rn.f64 	%fd22, %fd21, 0d3EB0F5FF7D2CAFE2, 0d3ED0F5D241AD3B5A;
	fma.rn.f64 	%fd23, %fd22, %fd21, 0d3EF3B20A75488A3F;
	fma.rn.f64 	%fd24, %fd23, %fd21, 0d3F1745CDE4FAECD5;
	fma.rn.f64 	%fd25, %fd24, %fd21, 0d3F3C71C7258A578B;
	fma.rn.f64 	%fd26, %fd25, %fd21, 0d3F6249249242B910;
	fma.rn.f64 	%fd27, %fd26, %fd21, 0d3F89999999999DFB;
	sub.f64 	%fd28, %fd12, %fd20;
	add.f64 	%fd29, %fd28, %fd28;
	neg.f64 	%fd30, %fd20;
	fma.rn.f64 	%fd31, %fd30, %fd12, %fd29;
	mul.f64 	%fd32, %fd18, %fd31;
	fma.rn.f64 	%fd33, %fd21, %fd27, 0d3FB5555555555555;
	mov.f64 	%fd34, 0d3FB5555555555555;
	sub.f64 	%fd35, %fd34, %fd33;
	fma.rn.f64 	%fd36, %fd21, %fd27, %fd35;
	add.f64 	%fd37, %fd36, 0dBC46A4CB00B9E7B0;
	add.f64 	%fd38, %fd33, %fd37;
	sub.f64 	%fd39, %fd33, %fd38;
	add.f64 	%fd40, %fd37, %fd39;
	mul.rn.f64 	%fd41, %fd20, %fd20;
	neg.f64 	%fd42, %fd41;
	fma.rn.f64 	%fd43, %fd20, %fd20, %fd42;
	{
	.reg .b32 %temp; 
	mov.b64 	{%r22, %temp}, %fd32;
	}
	{
	.reg .b32 %temp; 
	mov.b64 	{%temp, %r23}, %fd32;
	}
	add.s32 	%r24, %r23, 1048576;
	mov.b64 	%fd44, {%r22, %r24};
	fma.rn.f64 	%fd45, %fd20, %fd44, %fd43;
	mul.rn.f64 	%fd46, %fd41, %fd20;
	neg.f64 	%fd47, %fd46;
	fma.rn.f64 	%fd48, %fd41, %fd20, %fd47;
	fma.rn.f64 	%fd49, %fd41, %fd32, %fd48;
	fma.rn.f64 	%fd50, %fd45, %fd20, %fd49;
	mul.rn.f64 	%fd51, %fd38, %fd46;
	neg.f64 	%fd52, %fd51;
	fma.rn.f64 	%fd53, %fd38, %fd46, %fd52;
	fma.rn.f64 	%fd54, %fd38, %fd50, %fd53;
	fma.rn.f64 	%fd55, %fd40, %fd46, %fd54;
	add.f64 	%fd56, %fd51, %fd55;
	sub.f64 	%fd57, %fd51, %fd56;
	add.f64 	%fd58, %fd55, %fd57;
	add.f64 	%fd59, %fd20, %fd56;
	sub.f64 	%fd60, %fd20, %fd59;
	add.f64 	%fd61, %fd56, %fd60;
	add.f64 	%fd62, %fd58, %fd61;
	add.f64 	%fd63, %fd32, %fd62;
	add.f64 	%fd64, %fd59, %fd63;
	sub.f64 	%fd65, %fd59, %fd64;
	add.f64 	%fd66, %fd63, %fd65;
	xor.b32  	%r25, %r48, -2147483648;
	mov.b32 	%r26, 1127219200;
	mov.b64 	%fd67, {%r25, %r26};
	mov.b32 	%r27, -2147483648;
	mov.b64 	%fd68, {%r27, %r26};
	sub.f64 	%fd69, %fd67, %fd68;
	fma.rn.f64 	%fd70, %fd69, 0d3FE62E42FEFA39EF, %fd64;
	fma.rn.f64 	%fd71, %fd69, 0dBFE62E42FEFA39EF, %fd70;
	sub.f64 	%fd72, %fd71, %fd64;
	sub.f64 	%fd73, %fd66, %fd72;
	fma.rn.f64 	%fd74, %fd69, 0d3C7ABC9E3B39803F, %fd73;
	add.f64 	%fd75, %fd70, %fd74;
	sub.f64 	%fd76, %fd70, %fd75;
	add.f64 	%fd77, %fd74, %fd76;
	mov.f64 	%fd78, 0d4000000000000000;
	{
	.reg .b32 %temp; 
	mov.b64 	{%temp, %r28}, %fd78;
	}
	{
	.reg .b32 %temp; 
	mov.b64 	{%r29, %temp}, %fd78;
	}
	shl.b32 	%r30, %r28, 1;
	setp.gt.u32 	%p3, %r30, -33554433;
	and.b32  	%r31, %r28, -15728641;
	selp.b32 	%r32, %r31, %r28, %p3;
	mov.b64 	%fd79, {%r29, %r32};
	mul.rn.f64 	%fd80, %fd75, %fd79;
	neg.f64 	%fd81, %fd80;
	fma.rn.f64 	%fd82, %fd75, %fd79, %fd81;
	fma.rn.f64 	%fd83, %fd77, %fd79, %fd82;
	add.f64 	%fd4, %fd80, %fd83;
	sub.f64 	%fd84, %fd80, %fd4;
	add.f64 	%fd5, %fd83, %fd84;
	fma.rn.f64 	%fd85, %fd4, 0d3FF71547652B82FE, 0d4338000000000000;
	{
	.reg .b32 %temp; 
	mov.b64 	{%r13, %temp}, %fd85;
	}
	mov.f64 	%fd86, 0dC338000000000000;
	add.rn.f64 	%fd87, %fd85, %fd86;
	fma.rn.f64 	%fd88, %fd87, 0dBFE62E42FEFA39EF, %fd4;
	fma.rn.f64 	%fd89, %fd87, 0dBC7ABC9E3B39803F, %fd88;
	fma.rn.f64 	%fd90, %fd89, 0d3E5ADE1569CE2BDF, 0d3E928AF3FCA213EA;
	fma.rn.f64 	%fd91, %fd90, %fd89, 0d3EC71DEE62401315;
	fma.rn.f64 	%fd92, %fd91, %fd89, 0d3EFA01997C89EB71;
	fma.rn.f64 	%fd93, %fd92, %fd89, 0d3F2A01A014761F65;
	fma.rn.f64 	%fd94, %fd93, %fd89, 0d3F56C16C1852B7AF;
	fma.rn.f64 	%fd95, %fd94, %fd89, 0d3F81111111122322;
	fma.rn.f64 	%fd96, %fd95, %fd89, 0d3FA55555555502A1;
	fma.rn.f64 	%fd97, %fd96, %fd89, 0d3FC5555555555511;
	fma.rn.f64 	%fd98, %fd97, %fd89, 0d3FE000000000000B;
	fma.rn.f64 	%fd99, %fd98, %fd89, 0d3FF0000000000000;
	fma.rn.f64 	%fd100, %fd99, %fd89, 0d3FF0000000000000;
	{
	.reg .b32 %temp; 
	mov.b64 	{%r14, %temp}, %fd100;
	}
	{
	.reg .b32 %temp; 
	mov.b64 	{%temp, %r15}, %fd100;
	}
	shl.b32 	%r33, %r13, 20;
	add.s32 	%r34, %r33, %r15;
	mov.b64 	%fd108, {%r14, %r34};
	{
	.reg .b32 %temp; 
	mov.b64 	{%temp, %r35}, %fd4;
	}
	mov.b32 	%f2, %r35;
	abs.f32 	%f1, %f2;
	setp.lt.f32 	%p4, %f1, 0f4086232B;
	@%p4 bra 	$L__BB3_7;
	setp.lt.f64 	%p5, %fd4, 0d0000000000000000;
	add.f64 	%fd101, %fd4, 0d7FF0000000000000;
	selp.f64 	%fd108, 0d0000000000000000, %fd101, %p5;
	setp.geu.f32 	%p6, %f1, 0f40874800;
	@%p6 bra 	$L__BB3_7;
	shr.u32 	%r36, %r13, 31;
	add.s32 	%r37, %r13, %r36;
	shr.s32 	%r38, %r37, 1;
	shl.b32 	%r39, %r38, 20;
	add.s32 	%r40, %r15, %r39;
	mov.b64 	%fd102, {%r14, %r40};
	sub.s32 	%r41, %r13, %r38;
	shl.b32 	%r42, %r41, 20;
	add.s32 	%r43, %r42, 1072693248;
	mov.b32 	%r44, 0;
	mov.b64 	%fd103, {%r44, %r43};
	mul.f64 	%fd108, %fd103, %fd102;
$L__BB3_7:
	abs.f64 	%fd104, %fd108;
	setp.eq.f64 	%p7, %fd104, 0d7FF0000000000000;
	fma.rn.f64 	%fd105, %fd108, %fd5, %fd108;
	selp.f64 	%fd106, %fd108, %fd105, %p7;
	st.param.f64 	[func_retval0], %fd106;
	ret;

}


// ===== COMPILED SASS (sm_100) =====

	.target	sm_100

	.elftype	@"ET_EXEC"


//--------------------- .note.nv.tkinfo           --------------------------
	.section	.note.nv.tkinfo,"",@"SHT_NOTE"
	.sectionflags	@"SHF_NOTE_NV_TKINFO"
	.tkinfo
        /*0018*/ 	.word	0x00000002
        /*0030*/ 	.string	""
        /*0030*/ 	.string	"ptxas"
        /*0030*/ 	.string	"Cuda compilation tools, release 13.0, V13.0.88"
        /*0030*/ 	.string	"Build cuda_13.0.r13.0/compiler.36424714_0"
        /*0030*/ 	.string	"-arch sm_100 -m 64 "



//--------------------- .note.nv.cuinfo           --------------------------
	.section	.note.nv.cuinfo,"",@"SHT_NOTE"
	.sectionflags	@"SHF_NOTE_NV_CUINFO"
        /*0018*/ 	.short	0x0002
        /*001a*/ 	.short	0x0064
        /*001c*/ 	.short	0x0082
	.zero		2


//--------------------- .nv.info                  --------------------------
	.section	.nv.info,"",@"SHT_CUDA_INFO"
	.align	4


	//----- nvinfo : EIATTR_REGCOUNT
	.align		4
        /*0000*/ 	.byte	0x04, 0x2f
        /*0002*/ 	.short	(.L_44 - .L_43)
	.align		4
.L_43:
        /*0004*/ 	.word	index@(_Z5normAPdS_S_iS_)
        /*0008*/ 	.word	0x0000001e


	//----- nvinfo : EIATTR_FRAME_SIZE
	.align		4
.L_44:
        /*000c*/ 	.byte	0x04, 0x11
        /*000e*/ 	.short	(.L_46 - .L_45)
	.align		4
.L_45:
        /*0010*/ 	.word	index@($_Z5normAPdS_S_iS_$__internal_accurate_pow)
        /*0014*/ 	.word	0x00000000


	//----- nvinfo : EIATTR_FRAME_SIZE
	.align		4
.L_46:
        /*0018*/ 	.byte	0x04, 0x11
        /*001a*/ 	.short	(.L_48 - .L_47)
	.align		4
.L_47:
        /*001c*/ 	.word	index@(_Z5normAPdS_S_iS_)
        /*0020*/ 	.word	0x00000000


	//----- nvinfo : EIATTR_REGCOUNT
	.align		4
.L_48:
        /*0024*/ 	.byte	0x04, 0x2f
        /*0026*/ 	.short	(.L_50 - .L_49)
	.align		4
.L_49:
        /*0028*/ 	.word	index@(_Z5meanzPdS_PiS0_)
        /*002c*/ 	.word	0x0000001c


	//----- nvinfo : EIATTR_FRAME_SIZE
	.align		4
.L_50:
        /*0030*/ 	.byte	0x04, 0x11
        /*0032*/ 	.short	(.L_52 - .L_51)
	.align		4
.L_51:
        /*0034*/ 	.word	index@($__internal_0_$__cuda_sm20_div_rn_f64_full)
        /*0038*/ 	.word	0x00000000


	//----- nvinfo : EIATTR_FRAME_SIZE
	.align		4
.L_52:
        /*003c*/ 	.byte	0x04, 0x11
        /*003e*/ 	.short	(.L_54 - .L_53)
	.align		4
.L_53:
        /*0040*/ 	.word	index@(_Z5meanzPdS_PiS0_)
        /*0044*/ 	.word	0x00000000


	//----- nvinfo : EIATTR_REGCOUNT
	.align		4
.L_54:
        /*0048*/ 	.byte	0x04, 0x2f
        /*004a*/ 	.short	(.L_56 - .L_55)
	.align		4
.L_55:
        /*004c*/ 	.word	index@(_ZN3cub18CUB_300001_SM_10006detail11EmptyKernelIvEEvv)
        /*0050*/ 	.word	0x00000004


	//----- nvinfo : EIATTR_FRAME_SIZE
	.align		4
.L_56:
        /*0054*/ 	.byte	0x04, 0x11
        /*0056*/ 	.short	(.L_58 - .L_57)
	.align		4
.L_57:
        /*0058*/ 	.word	index@(_ZN3cub18CUB_300001_SM_10006detail11EmptyKernelIvEEvv)
        /*005c*/ 	.word	0x00000000


	//----- nvinfo : EIATTR_MIN_STACK_SIZE
	.align		4
.L_58:
        /*0060*/ 	.byte	0x04, 0x12
        /*0062*/ 	.short	(.L_60 - .L_59)
	.align		4
.L_59:
        /*0064*/ 	.word	index@(_ZN3cub18CUB_300001_SM_10006detail11EmptyKernelIvEEvv)
        /*0068*/ 	.word	0x00000000


	//----- nvinfo : EIATTR_MIN_STACK_SIZE
	.align		4
.L_60:
        /*006c*/ 	.byte	0x04, 0x12
        /*006e*/ 	.short	(.L_62 - .L_61)
	.align		4
.L_61:
        /*0070*/ 	.word	index@(_Z5meanzPdS_PiS0_)
        /*0074*/ 	.word	0x00000000


	//----- nvinfo : EIATTR_MIN_STACK_SIZE
	.align		4
.L_62:
        /*0078*/ 	.byte	0x04, 0x12
        /*007a*/ 	.short	(.L_64 - .L_63)
	.align		4
.L_63:
        /*007c*/ 	.word	index@(_Z5normAPdS_S_iS_)
        /*0080*/ 	.word	0x00000000
.L_64:


//--------------------- .nv.compat                --------------------------
	.section	.nv.compat,"",@"SHT_CUDA_COMPAT_INFO"
	.align	4
        /*0000*/ 	.byte	0x02, 0x09, 0x00, 0x00, 0x02, 0x02, 0x01, 0x00, 0x02, 0x05, 0x05, 0x00, 0x03, 0x07, 0x01, 0x01
        /*0010*/ 	.byte	0x02, 0x03, 0x00, 0x00, 0x02, 0x06, 0x01, 0x00, 0x04, 0x0b, 0x08, 0x00, 0x01, 0x00, 0x00, 0x00
        /*0020*/ 	.byte	0x00, 0x00, 0x00, 0x00


//--------------------- .nv.info._ZN3cub18CUB_300001_SM_10006detail11EmptyKernelIvEEvv --------------------------
	.section	.nv.info._ZN3cub18CUB_300001_SM_10006detail11EmptyKernelIvEEvv,"",@"SHT_CUDA_INFO"
	.sectionflags	@""
	.align	4


	//----- nvinfo : EIATTR_CUDA_API_VERSION
	.align		4
        /*0000*/ 	.byte	0x04, 0x37
        /*0002*/ 	.short	(.L_66 - .L_65)
.L_65:
        /*0004*/ 	.word	0x00000082


	//----- nvinfo : EIATTR_SPARSE_MMA_MASK
	.align		4
.L_66:
        /*0008*/ 	.byte	0x03, 0x50
        /*000a*/ 	.short	0x0000


	//----- nvinfo : EIATTR_MAXREG_COUNT
	.align		4
        /*000c*/ 	.byte	0x03, 0x1b
        /*000e*/ 	.short	0x00ff


	//----- nvinfo : EIATTR_MERCURY_ISA_VERSION
	.align		4
        /*0010*/ 	.byte	0x03, 0x5f
        /*0012*/ 	.short	0x0101


	//----- nvinfo : EIATTR_VRC_CTA_INIT_COUNT
	.align		4
        /*0014*/ 	.byte	0x02, 0x4a
	.zero		1
	.zero		1


	//----- nvinfo : EIATTR_EXIT_INSTR_OFFSETS
	.align		4
        /*0018*/ 	.byte	0x04, 0x1c
        /*001a*/ 	.short	(.L_68 - .L_67)


	//   ....[0]....
.L_67:
        /*001c*/ 	.word	0x00000010


	//----- nvinfo : EIATTR_SW_WAR
	.align		4
.L_68:
        /*0020*/ 	.byte	0x04, 0x36
        /*0022*/ 	.short	(.L_70 - .L_69)
.L_69:
        /*0024*/ 	.word	0x00000008
.L_70:


//--------------------- .nv.info._Z5meanzPdS_PiS0_ --------------------------
	.section	.nv.info._Z5meanzPdS_PiS0_,"",@"SHT_CUDA_INFO"
	.sectionflags	@""
	.align	4


	//----- nvinfo : EIATTR_CUDA_API_VERSION
	.align		4
        /*0000*/ 	.byte	0x04, 0x37
        /*0002*/ 	.short	(.L_72 - .L_71)
.L_71:
        /*0004*/ 	.word	0x00000082


	//----- nvinfo : EIATTR_KPARAM_INFO
	.align		4
.L_72:
        /*0008*/ 	.byte	0x04, 0x17
        /*000a*/ 	.short	(.L_74 - .L_73)
.L_73:
        /*000c*/ 	.word	0x00000000
        /*0010*/ 	.short	0x0003
        /*0012*/ 	.short	0x0018
        /*0014*/ 	.byte	0x00, 0xf5, 0x21, 0x00


	//----- nvinfo : EIATTR_KPARAM_INFO
	.align		4
.L_74:
        /*0018*/ 	.byte	0x04, 0x17
        /*001a*/ 	.short	(.L_76 - .L_75)
.L_75:
        /*001c*/ 	.word	0x00000000
        /*0020*/ 	.short	0x0002
        /*0022*/ 	.short	0x0010
        /*0024*/ 	.byte	0x00, 0xf5, 0x21, 0x00


	//----- nvinfo : EIATTR_KPARAM_INFO
	.align		4
.L_76:
        /*0028*/ 	.byte	0x04, 0x17
        /*002a*/ 	.short	(.L_78 - .L_77)
.L_77:
        /*002c*/ 	.word	0x00000000
        /*0030*/ 	.short	0x0001
        /*0032*/ 	.short	0x0008
        /*0034*/ 	.byte	0x00, 0xf5, 0x21, 0x00


	//----- nvinfo : EIATTR_KPARAM_INFO
	.align		4
.L_78:
        /*0038*/ 	.byte	0x04, 0x17
        /*003a*/ 	.short	(.L_80 - .L_79)
.L_79:
        /*003c*/ 	.word	0x00000000
        /*0040*/ 	.short	0x0000
        /*0042*/ 	.short	0x0000
        /*0044*/ 	.byte	0x00, 0xf5, 0x21, 0x00


	//----- nvinfo : EIATTR_SPARSE_MMA_MASK
	.align		4
.L_80:
        /*0048*/ 	.byte	0x03, 0x50
        /*004a*/ 	.short	0x0000


	//----- nvinfo : EIATTR_MAXREG_COUNT
	.align		4
        /*004c*/ 	.byte	0x03, 0x1b
        /*004e*/ 	.short	0x00ff


	//----- nvinfo : EIATTR_MERCURY_ISA_VERSION
	.align		4
        /*0050*/ 	.byte	0x03, 0x5f
        /*0052*/ 	.short	0x0101


	//----- nvinfo : EIATTR_VRC_CTA_INIT_COUNT
	.align		4
        /*0054*/ 	.byte	0x02, 0x4a
	.zero		1
	.zero		1


	//----- nvinfo : EIATTR_EXIT_INSTR_OFFSETS
	.align		4
        /*0058*/ 	.byte	0x04, 0x1c
        /*005a*/ 	.short	(.L_82 - .L_81)


	//   ....[0]....
.L_81:
        /*005c*/ 	.word	0x00000950


	//----- nvinfo : EIATTR_CRS_STACK_SIZE
	.align		4
.L_82:
        /*0060*/ 	.byte	0x04, 0x1e
        /*0062*/ 	.short	(.L_84 - .L_83)
.L_83:
        /*0064*/ 	.word	0x00000000


	//----- nvinfo : EIATTR_CBANK_PARAM_SIZE
	.align		4
.L_84:
        /*0068*/ 	.byte	0x03, 0x19
        /*006a*/ 	.short	0x0020


	//----- nvinfo : EIATTR_PARAM_CBANK
	.align		4
        /*006c*/ 	.byte	0x04, 0x0a
        /*006e*/ 	.short	(.L_86 - .L_85)
	.align		4
.L_85:
        /*0070*/ 	.word	index@(.nv.constant0._Z5meanzPdS_PiS0_)
        /*0074*/ 	.short	0x0380
        /*0076*/ 	.short	0x0020


	//----- nvinfo : EIATTR_SW_WAR
	.align		4
.L_86:
        /*0078*/ 	.byte	0x04, 0x36
        /*007a*/ 	.short	(.L_88 - .L_87)
.L_87:
        /*007c*/ 	.word	0x00000008
.L_88:


//--------------------- .nv.info._Z5normAPdS_S_iS_ --------------------------
	.section	.nv.info._Z5normAPdS_S_iS_,"",@"SHT_CUDA_INFO"
	.sectionflags	@""
	.align	4


	//----- nvinfo : EIATTR_CUDA_API_VERSION
	.align		4
        /*0000*/ 	.byte	0x04, 0x37
        /*0002*/ 	.short	(.L_90 - .L_89)
.L_89:
        /*0004*/ 	.word	0x00000082


	//----- nvinfo : EIATTR_KPARAM_INFO
	.align		4
.L_90:
        /*0008*/ 	.byte	0x04, 0x17
        /*000a*/ 	.short	(.L_92 - .L_91)
.L_91:
        /*000c*/ 	.word	0x00000000
        /*0010*/ 	.short	0x0004
        /*0012*/ 	.short	0x0020
        /*0014*/ 	.byte	0x00, 0xf5, 0x21, 0x00


	//----- nvinfo : EIATTR_KPARAM_INFO
	.align		4
.L_92:
        /*0018*/ 	.byte	0x04, 0x17
        /*001a*/ 	.short	(.L_94 - .L_93)
.L_93:
        /*001c*/ 	.word	0x00000000
        /*0020*/ 	.short	0x0003
        /*0022*/ 	.short	0x0018
        /*0024*/ 	.byte	0x00, 0xf0, 0x11, 0x00


	//----- nvinfo : EIATTR_KPARAM_INFO
	.align		4
.L_94:
        /*0028*/ 	.byte	0x04, 0x17
        /*002a*/ 	.short	(.L_96 - .L_95)
.L_95:
        /*002c*/ 	.word	0x00000000
        /*0030*/ 	.short	0x0002
        /*0032*/ 	.short	0x0010
        /*0034*/ 	.byte	0x00, 0xf5, 0x21, 0x00


	//----- nvinfo : EIATTR_KPARAM_INFO
	.align		4
.L_96:
        /*0038*/ 	.byte	0x04, 0x17
        /*003a*/ 	.short	(.L_98 - .L_97)
.L_97:
        /*003c*/ 	.word	0x00000000
        /*0040*/ 	.short	0x0001
        /*0042*/ 	.short	0x0008
        /*0044*/ 	.byte	0x00, 0xf5, 0x21, 0x00


	//----- nvinfo : EIATTR_KPARAM_INFO
	.align		4
.L_98:
        /*0048*/ 	.byte	0x04, 0x17
        /*004a*/ 	.short	(.L_100 - .L_99)
.L_99:
        /*004c*/ 	.word	0x00000000
        /*0050*/ 	.short	0x0000
        /*0052*/ 	.short	0x0000
        /*0054*/ 	.byte	0x00, 0xf5, 0x21, 0x00


	//----- nvinfo : EIATTR_SPARSE_MMA_MASK
	.align		4
.L_100:
        /*0058*/ 	.byte	0x03, 0x50
        /*005a*/ 	.short	0x0000


	//----- nvinfo : EIATTR_MAXREG_COUNT
	.align		4
        /*005c*/ 	.byte	0x03, 0x1b
        /*005e*/ 	.short	0x00ff


	//----- nvinfo : EIATTR_NUM_BARRIERS
	.align		4
        /*0060*/ 	.byte	0x02, 0x4c
        /*0062*/ 	.byte	0x01
	.zero		1


	//----- nvinfo : EIATTR_MERCURY_ISA_VERSION
	.align		4
        /*0064*/ 	.byte	0x03, 0x5f
        /*0066*/ 	.short	0x0101


	//----- nvinfo : EIATTR_VRC_CTA_INIT_COUNT
	.align		4
        /*0068*/ 	.byte	0x02, 0x4a
	.zero		1
	.zero		1


	//----- nvinfo : EIATTR_EXIT_INSTR_OFFSETS
	.align		4
        /*006c*/ 	.byte	0x04, 0x1c
        /*006e*/ 	.short	(.L_102 - .L_101)


	//   ....[0]....
.L_101:
        /*0070*/ 	.word	0x000002b0


	//   ....[1]....
        /*0074*/ 	.word	0x000008a0


	//   ....[2]....
        /*0078*/ 	.word	0x00000b80


	//   ....[3]....
        /*007c*/ 	.word	0x00000d20


	//   ....[4]....
        /*0080*/ 	.word	0x00000dd0


	//----- nvinfo : EIATTR_CRS_STACK_SIZE
	.align		4
.L_102:
        /*0084*/ 	.byte	0x04, 0x1e
        /*0086*/ 	.short	(.L_104 - .L_103)
.L_103:
        /*0088*/ 	.word	0x00000000


	//----- nvinfo : EIATTR_CBANK_PARAM_SIZE
	.align		4
.L_104:
        /*008c*/ 	.byte	0x03, 0x19
        /*008e*/ 	.short	0x0028


	//----- nvinfo : EIATTR_PARAM_CBANK
	.align		4
        /*0090*/ 	.byte	0x04, 0x0a
        /*0092*/ 	.short	(.L_106 - .L_105)
	.align		4
.L_105:
        /*0094*/ 	.word	index@(.nv.constant0._Z5normAPdS_S_iS_)
        /*0098*/ 	.short	0x0380
        /*009a*/ 	.short	0x0028


	//----- nvinfo : EIATTR_SW_WAR
	.align		4
.L_106:
        /*009c*/ 	.byte	0x04, 0x36
        /*009e*/ 	.short	(.L_108 - .L_107)
.L_107:
        /*00a0*/ 	.word	0x00000008
.L_108:


//--------------------- .nv.callgraph             --------------------------
	.section	.nv.callgraph,"",@"SHT_CUDA_CALLGRAPH"
	.align	4
	.sectionentsize	8
	.align		4
        /*0000*/ 	.word	0x00000000
	.align		4
        /*0004*/ 	.word	0xffffffff
	.align		4
        /*0008*/ 	.word	0x00000000
	.align		4
        /*000c*/ 	.word	0xfffffffe
	.align		4
        /*0010*/ 	.word	0x00000000
	.align		4
        /*0014*/ 	.word	0xfffffffd
	.align		4
        /*0018*/ 	.word	0x00000000
	.align		4
        /*001c*/ 	.word	0xfffffffc


//--------------------- .nv.constant4             --------------------------
	.section	.nv.constant4,"a",@progbits
	.align	8
	.align		8
.nv.constant4:
        /*0000*/ 	.dword	_ZN34_INTERNAL_b731bf5c_4_k_cu_c2b390764cuda3std3__45__cpo5beginE
	.align		8
        /*0008*/ 	.dword	_ZN34_INTERNAL_b731bf5c_4_k_cu_c2b390764cuda3std3__45__cpo3endE
	.align		8
        /*0010*/ 	.dword	_ZN34_INTERNAL_b731bf5c_4_k_cu_c2b390764cuda3std3__45__cpo6cbeginE
	.align		8
        /*0018*/ 	.dword	_ZN34_INTERNAL_b731bf5c_4_k_cu_c2b390764cuda3std3__45__cpo4cendE
	.align		8
        /*0020*/ 	.dword	_ZN34_INTERNAL_b731bf5c_4_k_cu_c2b390764cuda3std3__45__cpo6rbeginE
	.align		8
        /*0028*/ 	.dword	_ZN34_INTERNAL_b731bf5c_4_k_cu_c2b390764cuda3std3__45__cpo4rendE
	.align		8
        /*0030*/ 	.dword	_ZN34_INTERNAL_b731bf5c_4_k_cu_c2b390764cuda3std3__45__cpo7crbeginE
	.align		8
        /*0038*/ 	.dword	_ZN34_INTERNAL_b731bf5c_4_k_cu_c2b390764cuda3std3__45__cpo5crendE
	.align		8
        /*0040*/ 	.dword	_ZN34_INTERNAL_b731bf5c_4_k_cu_c2b390764cuda3std3__436_GLOBAL__N__b731bf5c_4_k_cu_c2b390766ignoreE
	.align		8
        /*0048*/ 	.dword	_ZN34_INTERNAL_b731bf5c_4_k_cu_c2b390764cuda3std3__419piecewise_constructE
	.align		8
        /*0050*/ 	.dword	_ZN34_INTERNAL_b731bf5c_4_k_cu_c2b390764cuda3std3__48in_placeE
	.align		8
        /*0058*/ 	.dword	_ZN34_INTERNAL_b731bf5c_4_k_cu_c2b390764cuda3std3__420unreachable_sentinelE
	.align		8
        /*0060*/ 	.dword	_ZN34_INTERNAL_b731bf5c_4_k_cu_c2b390764cuda3std3__47nulloptE
	.align		8
        /*0068*/ 	.dword	_ZN34_INTERNAL_b731bf5c_4_k_cu_c2b390764cuda3std3__48unexpectE
	.align		8
        /*0070*/ 	.dword	_ZN34_INTERNAL_b731bf5c_4_k_cu_c2b390764cuda3std6ranges3__45__cpo4swapE
	.align		8
        /*0078*/ 	.dword	_ZN34_INTERNAL_b731bf5c_4_k_cu_c2b390764cuda3std6ranges3__45__cpo9iter_moveE
	.align		8
        /*0080*/ 	.dword	_ZN34_INTERNAL_b731bf5c_4_k_cu_c2b390764cuda3std6ranges3__45__cpo5beginE
	.align		8
        /*0088*/ 	.dword	_ZN34_INTERNAL_b731bf5c_4_k_cu_c2b390764cuda3std6ranges3__45__cpo3endE
	.align		8
        /*0090*/ 	.dword	_ZN34_INTERNAL_b731bf5c_4_k_cu_c2b390764cuda3std6ranges3__45__cpo6cbeginE
	.align		8
        /*0098*/ 	.dword	_ZN34_INTERNAL_b731bf5c_4_k_cu_c2b390764cuda3std6ranges3__45__cpo4cendE
	.align		8
        /*00a0*/ 	.dword	_ZN34_INTERNAL_b731bf5c_4_k_cu_c2b390764cuda3std6ranges3__45__cpo7advanceE
	.align		8
        /*00a8*/ 	.dword	_ZN34_INTERNAL_b731bf5c_4_k_cu_c2b390764cuda3std6ranges3__45__cpo9iter_swapE
	.align		8
        /*00b0*/ 	.dword	_ZN34_INTERNAL_b731bf5c_4_k_cu_c2b390764cuda3std6ranges3__45__cpo4nextE
	.align		8
        /*00b8*/ 	.dword	_ZN34_INTERNAL_b731bf5c_4_k_cu_c2b390764cuda3std6ranges3__45__cpo4prevE
	.align		8
        /*00c0*/ 	.dword	_ZN34_INTERNAL_b731bf5c_4_k_cu_c2b390764cuda3std6ranges3__45__cpo4dataE
	.align		8
        /*00c8*/ 	.dword	_ZN34_INTERNAL_b731bf5c_4_k_cu_c2b390764cuda3std6ranges3__45__cpo5cdataE
	.align		8
        /*00d0*/ 	.dword	_ZN34_INTERNAL_b731bf5c_4_k_cu_c2b390764cuda3std6ranges3__45__cpo4sizeE
	.align		8
        /*00d8*/ 	.dword	_ZN34_INTERNAL_b731bf5c_4_k_cu_c2b390764cuda3std6ranges3__45__cpo5ssizeE
	.align		8
        /*00e0*/ 	.dword	_ZN34_INTERNAL_b731bf5c_4_k_cu_c2b390764cuda3std6ranges3__45__cpo8distanceE
	.align		8
        /*00e8*/ 	.dword	_ZN34_INTERNAL_b731bf5c_4_k_cu_c2b390766thrust24THRUST_300001_SM_1000_NS8cuda_cub3parE
	.align		8
        /*00f0*/ 	.dword	_ZN34_INTERNAL_b731bf5c_4_k_cu_c2b390766thrust24THRUST_300001_SM_1000_NS8cuda_cub10par_nosyncE
	.align		8
        /*00f8*/ 	.dword	_ZN34_INTERNAL_b731bf5c_4_k_cu_c2b390766thrust24THRUST_300001_SM_1000_NS6system6detail10sequential3seqE
	.align		8
        /*0100*/ 	.dword	_ZN34_INTERNAL_b731bf5c_4_k_cu_c2b390766thrust24THRUST_300001_SM_1000_NS12placeholders2_1E
	.align		8
        /*0108*/ 	.dword	_ZN34_INTERNAL_b731bf5c_4_k_cu_c2b390766thrust24THRUST_300001_SM_1000_NS12placeholders2_2E
	.align		8
        /*0110*/ 	.dword	_ZN34_INTERNAL_b731bf5c_4_k_cu_c2b390766thrust24THRUST_300001_SM_1000_NS12placeholders2_3E
	.align		8
        /*0118*/ 	.dword	_ZN34_INTERNAL_b731bf5c_4_k_cu_c2b390766thrust24THRUST_300001_SM_1000_NS12placeholders2_4E
	.align		8
        /*0120*/ 	.dword	_ZN34_INTERNAL_b731bf5c_4_k_cu_c2b390766thrust24THRUST_300001_SM_1000_NS12placeholders2_5E
	.align		8
        /*0128*/ 	.dword	_ZN34_INTERNAL_b731bf5c_4_k_cu_c2b390766thrust24THRUST_300001_SM_1000_NS12placeholders2_6E
	.align		8
        /*0130*/ 	.dword	_ZN34_INTERNAL_b731bf5c_4_k_cu_c2b390766thrust24THRUST_300001_SM_1000_NS12placeholders2_7E
	.align		8
        /*0138*/ 	.dword	_ZN34_INTERNAL_b731bf5c_4_k_cu_c2b390766thrust24THRUST_300001_SM_1000_NS12placeholders2_8E
	.align		8
        /*0140*/ 	.dword	_ZN34_INTERNAL_b731bf5c_4_k_cu_c2b390766thrust24THRUST_300001_SM_1000_NS12placeholders2_9E
	.align		8
        /*0148*/ 	.dword	_ZN34_INTERNAL_b731bf5c_4_k_cu_c2b390766thrust24THRUST_300001_SM_1000_NS12placeholders3_10E
	.align		8
        /*0150*/ 	.dword	_ZN34_INTERNAL_b731bf5c_4_k_cu_c2b390766thrust24THRUST_300001_SM_1000_NS3seqE


//--------------------- .text._ZN3cub18CUB_300001_SM_10006detail11EmptyKernelIvEEvv --------------------------
	.section	.text._ZN3cub18CUB_300001_SM_10006detail11EmptyKernelIvEEvv,"ax",@progbits
	.align	128
        .global         _ZN3cub18CUB_300001_SM_10006detail11EmptyKernelIvEEvv
        .type           _ZN3cub18CUB_300001_SM_10006detail11EmptyKernelIvEEvv,@function
        .size           _ZN3cub18CUB_300001_SM_10006detail11EmptyKernelIvEEvv,(.L_x_29 - _ZN3cub18CUB_300001_SM_10006detail11EmptyKernelIvEEvv)
        .other          _ZN3cub18CUB_300001_SM_10006detail11EmptyKernelIvEEvv,@"STO_CUDA_ENTRY STV_DEFAULT"
_ZN3cub18CUB_300001_SM_10006detail11EmptyKernelIvEEvv:
.text._ZN3cub18CUB_300001_SM_10006detail11EmptyKernelIvEEvv:
[----:B------:R-:W-:Y:S01]  /*0000*/  LDC R1, c[0x0][0x37c] ;  /* 0x0000df00ff017b82 */ /* 0x000fe20000000800 */
[----:B------:R-:W-:Y:S05]  /*0010*/  EXIT ;  /* 0x000000000000794d */ /* 0x000fea0003800000 */
.L_x_0:
[----:B------:R-:W-:-:S00]  /*0020*/  BRA `(.L_x_0) ;  /* 0xfffffffc00fc7947 */ /* 0x000fc0000383ffff */
[----:B------:R-:W-:-:S00]  /*0030*/  NOP ;  /* 0x0000000000007918 */ /* 0x000fc00000000000 */
        /* <DEDUP_REMOVED lines=12> */
.L_x_29:


//--------------------- .text._Z5meanzPdS_PiS0_   --------------------------
	.section	.text._Z5meanzPdS_PiS0_,"ax",@progbits
	.align	128
        .global         _Z5meanzPdS_PiS0_
        .type           _Z5meanzPdS_PiS0_,@function
        .size           _Z5meanzPdS_PiS0_,(.L_x_27 - _Z5meanzPdS_PiS0_)
        .other          _Z5meanzPdS_PiS0_,@"STO_CUDA_ENTRY STV_DEFAULT"
_Z5meanzPdS_PiS0_:
.text._Z5meanzPdS_PiS0_:
[----:B------:R-:W-:Y:S08]  /*0000*/  LDC R1, c[0x0][0x37c] ;  /* 0x0000df00ff017b82 */ /* 0x000ff00000000800 */
[----:B------:R-:W0:Y:S01]  /*0010*/  LDC.64 R2, c[0x0][0x398] ;  /* 0x0000e600ff027b82 */ /* 0x000e220000000a00 */
[----:B------:R-:W0:Y:S01]  /*0020*/  LDCU.64 UR6, c[0x0][0x358] ;  /* 0x00006b00ff0677ac */ /* 0x000e220008000a00 */
[----:B------:R-:W1:Y:S01]  /*0030*/  S2R R6, SR_CTAID.X ;  /* 0x0000000000067919 */ /* 0x000e620000002500 */
[----:B------:R-:W2:Y:S05]  /*0040*/  S2R R7, SR_TID.X ;  /* 0x0000000000077919 */ /* 0x000eaa0000002100 */
[----:B------:R-:W3:Y:S01]  /*0050*/  LDC.64 R4, c[0x0][0x380] ;  /* 0x0000e000ff047b82 */ /* 0x000ee20000000a00 */
[----:B0-----:R-:W2:Y:S01]  /*0060*/  LDG.E R0, desc[UR6][R2.64] ;  /* 0x0000000602007981 */ /* 0x001ea2000c1e1900 */
[----:B------:R-:W-:Y:S01]  /*0070*/  IMAD.MOV.U32 R11, RZ, RZ, RZ ;  /* 0x000000ffff0b7224 */ /* 0x000fe200078e00ff */
[----:B-1----:R-:W-:Y:S01]  /*0080*/  ISETP.NE.AND P0, PT, R6, RZ, PT ;  /* 0x000000ff0600720c */ /* 0x002fe20003f05270 */
[----:B--2---:R-:W-:-:S04]  /*0090*/  IMAD R9, R0, R6, R7 ;  /* 0x0000000600097224 */ /* 0x004fc800078e0207 */
[----:B---3--:R-:W-:-:S05]  /*00a0*/  IMAD.WIDE.U32 R4, R9, 0x8, R4 ;  /* 0x0000000809047825 */ /* 0x008fca00078e0004 */
[----:B------:R0:W-:Y:S03]  /*00b0*/  STG.E.64 desc[UR6][R4.64], RZ ;  /* 0x000000ff04007986 */ /* 0x0001e6000c101b06 */
[----:B------:R-:W-:Y:S05]  /*00c0*/  @!P0 BRA `(.L_x_1) ;  /* 0x0000000400708947 */ /* 0x000fea0003800000 */
[C---:B------:R-:W-:Y:S01]  /*00d0*/  ISETP.GE.U32.AND P0, PT, R6.reuse, 0x10, PT ;  /* 0x000000100600780c */ /* 0x040fe20003f06070 */
[----:B------:R-:W-:Y:S01]  /*00e0*/  IMAD.MOV.U32 R8, RZ, RZ, RZ ;  /* 0x000000ffff087224 */ /* 0x000fe200078e00ff */
[----:B------:R-:W-:Y:S01]  /*00f0*/  LOP3.LUT R25, R6, 0xf, RZ, 0xc0, !PT ;  /* 0x0000000f06197812 */ /* 0x000fe200078ec0ff */
[----:B------:R-:W-:-:S03]  /*0100*/  IMAD.MOV.U32 R11, RZ, RZ, RZ ;  /* 0x000000ffff0b7224 */ /* 0x000fc600078e00ff */
[----:B------:R-:W-:-:S07]  /*0110*/  ISETP.NE.AND P1, PT, R25, RZ, PT ;  /* 0x000000ff1900720c */ /* 0x000fce0003f25270 */
[----:B------:R-:W-:Y:S06]  /*0120*/  @!P0 BRA `(.L_x_2) ;  /* 0x00000000009c8947 */ /* 0x000fec0003800000 */
[----:B------:R-:W1:Y:S01]  /*0130*/  LDCU.64 UR4, c[0x0][0x390] ;  /* 0x00007200ff0477ac */ /* 0x000e620008000a00 */
[----:B------:R-:W-:Y:S01]  /*0140*/  LOP3.LUT R8, R6, 0x7ffffff0, RZ, 0xc0, !PT ;  /* 0x7ffffff006087812 */ /* 0x000fe200078ec0ff */
[----:B------:R-:W-:-:S04]  /*0150*/  IMAD.MOV.U32 R11, RZ, RZ, RZ ;  /* 0x000000ffff0b7224 */ /* 0x000fc800078e00ff */
[----:B------:R-:W-:Y:S01]  /*0160*/  IMAD.MOV R9, RZ, RZ, -R8 ;  /* 0x000000ffff097224 */ /* 0x000fe200078e0a08 */
[----:B-1----:R-:W-:-:S04]  /*0170*/  UIADD3 UR4, UP0, UPT, UR4, 0x20, URZ ;  /* 0x0000002004047890 */ /* 0x002fc8000ff1e0ff */
[----:B------:R-:W-:Y:S02]  /*0180*/  UIADD3.X UR5, UPT, UPT, URZ, UR5, URZ, UP0, !UPT ;  /* 0x00000005ff057290 */ /* 0x000fe400087fe4ff */
[----:B------:R-:W-:-:S04]  /*0190*/  IMAD.U32 R14, RZ, RZ, UR4 ;  /* 0x00000004ff0e7e24 */ /* 0x000fc8000f8e00ff */
[----:B------:R-:W-:-:S07]  /*01a0*/  IMAD.U32 R15, RZ, RZ, UR5 ;  /* 0x00000005ff0f7e24 */ /* 0x000fce000f8e00ff */
.L_x_3:
[----:B------:R-:W-:Y:S02]  /*01b0*/  IMAD.MOV.U32 R2, RZ, RZ, R14 ;  /* 0x000000ffff027224 */ /* 0x000fe400078e000e */
[----:B------:R-:W-:-:S05]  /*01c0*/  IMAD.MOV.U32 R3, RZ, RZ, R15 ;  /* 0x000000ffff037224 */ /* 0x000fca00078e000f */
[----:B------:R-:W2:Y:S04]  /*01d0*/  LDG.E R18, desc[UR6][R2.64+-0x20] ;  /* 0xffffe00602127981 */ /* 0x000ea8000c1e1900 */
[----:B------:R-:W2:Y:S04]  /*01e0*/  LDG.E R20, desc[UR6][R2.64+-0x1c] ;  /* 0xffffe40602147981 */ /* 0x000ea8000c1e1900 */
[----:B------:R-:W3:Y:S04]  /*01f0*/  LDG.E R21, desc[UR6][R2.64+-0x18] ;  /* 0xffffe80602157981 */ /* 0x000ee8000c1e1900 */
[----:B------:R-:W3:Y:S04]  /*0200*/  LDG.E R22, desc[UR6][R2.64+-0x14] ;  /* 0xffffec0602167981 */ /* 0x000ee8000c1e1900 */
[----:B------:R-:W4:Y:S04]  /*0210*/  LDG.E R23, desc[UR6][R2.64+-0x10] ;  /* 0xfffff00602177981 */ /* 0x000f28000c1e1900 */
[----:B------:R-:W4:Y:S04]  /*0220*/  LDG.E R24, desc[UR6][R2.64+-0xc] ;  /* 0xfffff40602187981 */ /* 0x000f28000c1e1900 */
[----:B------:R-:W5:Y:S04]  /*0230*/  LDG.E R19, desc[UR6][R2.64+-0x8] ;  /* 0xfffff80602137981 */ /* 0x000f68000c1e1900 */
[----:B------:R-:W5:Y:S04]  /*0240*/  LDG.E R16, desc[UR6][R2.64+-0x4] ;  /* 0xfffffc0602107981 */ /* 0x000f68000c1e1900 */
[----:B------:R-:W5:Y:S04]  /*0250*/  LDG.E R17, desc[UR6][R2.64] ;  /* 0x0000000602117981 */ /* 0x000f68000c1e1900 */
[----:B------:R-:W5:Y:S04]  /*0260*/  LDG.E R14, desc[UR6][R2.64+0x4] ;  /* 0x00000406020e7981 */ /* 0x000f68000c1e1900 */
[----:B------:R-:W5:Y:S04]  /*0270*/  LDG.E R15, desc[UR6][R2.64+0x8] ;  /* 0x00000806020f7981 */ /* 0x000f68000c1e1900 */
[----:B------:R-:W5:Y:S04]  /*0280*/  LDG.E R12, desc[UR6][R2.64+0xc] ;  /* 0x00000c06020c7981 */ /* 0x000f68000c1e1900 */
[----:B------:R-:W5:Y:S04]  /*0290*/  LDG.E R10, desc[UR6][R2.64+0x10] ;  /* 0x00001006020a7981 */ /* 0x000f68000c1e1900 */
[----:B------:R-:W5:Y:S01]  /*02a0*/  LDG.E R13, desc[UR6][R2.64+0x14] ;  /* 0x00001406020d7981 */ /* 0x000f62000c1e1900 */
[----:B--2---:R-:W-:-:S03]  /*02b0*/  IADD3 R20, PT, PT, R20, R18, R11 ;  /* 0x0000001214147210 */ /* 0x004fc60007ffe00b */
[----:B------:R-:W2:Y:S04]  /*02c0*/  LDG.E R18, desc[UR6][R2.64+0x18] ;  /* 0x0000180602127981 */ /* 0x000ea8000c1e1900 */
[----:B------:R-:W2:Y:S01]  /*02d0*/  LDG.E R11, desc[UR6][R2.64+0x1c] ;  /* 0x00001c06020b7981 */ /* 0x000ea2000c1e1900 */
[----:B------:R-:W-:Y:S01]  /*02e0*/  VIADD R9, R9, 0x10 ;  /* 0x0000001009097836 */ /* 0x000fe20000000000 */
[----:B---3--:R-:W-:-:S04]  /*02f0*/  IADD3 R20, PT, PT, R22, R21, R20 ;  /* 0x0000001516147210 */ /* 0x008fc80007ffe014 */
[----:B------:R-:W-:Y:S02]  /*0300*/  ISETP.NE.AND P0, PT, R9, RZ, PT ;  /* 0x000000ff0900720c */ /* 0x000fe40003f05270 */
[----:B----4-:R-:W-:-:S04]  /*0310*/  IADD3 R20, PT, PT, R24, R23, R20 ;  /* 0x0000001718147210 */ /* 0x010fc80007ffe014 */
[----:B-----5:R-:W-:-:S04]  /*0320*/  IADD3 R16, PT, PT, R16, R19, R20 ;  /* 0x0000001310107210 */ /* 0x020fc80007ffe014 */
[----:B------:R-:W-:-:S04]  /*0330*/  IADD3 R14, PT, PT, R14, R17, R16 ;  /* 0x000000110e0e7210 */ /* 0x000fc80007ffe010 */
[----:B------:R-:W-:Y:S02]  /*0340*/  IADD3 R12, PT, PT, R12, R15, R14 ;  /* 0x0000000f0c0c7210 */ /* 0x000fe40007ffe00e */
[----:B------:R-:W-:-:S05]  /*0350*/  IADD3 R14, P2, PT, R2, 0x40, RZ ;  /* 0x00000040020e7810 */ /* 0x000fca0007f5e0ff */
[----:B------:R-:W-:Y:S01]  /*0360*/  IMAD.X R15, RZ, RZ, R3, P2 ;  /* 0x000000ffff0f7224 */ /* 0x000fe200010e0603 */
[----:B------:R-:W-:-:S04]  /*0370*/  IADD3 R10, PT, PT, R13, R10, R12 ;  /* 0x0000000a0d0a7210 */ /* 0x000fc80007ffe00c */
[----:B--2---:R-:W-:Y:S01]  /*0380*/  IADD3 R11, PT, PT, R11, R18, R10 ;  /* 0x000000120b0b7210 */ /* 0x004fe20007ffe00a */
[----:B------:R-:W-:Y:S06]  /*0390*/  @P0 BRA `(.L_x_3) ;  /* 0xfffffffc00840947 */ /* 0x000fec000383ffff */
.L_x_2:
[----:B------:R-:W-:Y:S05]  /*03a0*/  @!P1 BRA `(.L_x_1) ;  /* 0x0000000000b89947 */ /* 0x000fea0003800000 */
[----:B------:R-:W-:Y:S02]  /*03b0*/  ISETP.GE.U32.AND P0, PT, R25, 0x8, PT ;  /* 0x000000081900780c */ /* 0x000fe40003f06070 */
[----:B------:R-:W-:-:S04]  /*03c0*/  LOP3.LUT R18, R6, 0x7, RZ, 0xc0, !PT ;  /* 0x0000000706127812 */ /* 0x000fc800078ec0ff */
[----:B------:R-:W-:-:S07]  /*03d0*/  ISETP.NE.AND P1, PT, R18, RZ, PT ;  /* 0x000000ff1200720c */ /* 0x000fce0003f25270 */
[----:B------:R-:W-:Y:S06]  /*03e0*/  @!P0 BRA `(.L_x_4) ;  /* 0x00000000003c8947 */ /* 0x000fec0003800000 */
[----:B------:R-:W1:Y:S02]  /*03f0*/  LDC.64 R2, c[0x0][0x390] ;  /* 0x0000e400ff027b82 */ /* 0x000e640000000a00 */
[----:B-1----:R-:W-:-:S05]  /*0400*/  IMAD.WIDE.U32 R2, R8, 0x4, R2 ;  /* 0x0000000408027825 */ /* 0x002fca00078e0002 */
[----:B------:R-:W2:Y:S04]  /*0410*/  LDG.E R10, desc[UR6][R2.64] ;  /* 0x00000006020a7981 */ /* 0x000ea8000c1e1900 */
[----:B------:R-:W2:Y:S04]  /*0420*/  LDG.E R9, desc[UR6][R2.64+0x4] ;  /* 0x0000040602097981 */ /* 0x000ea8000c1e1900 */
[----:B------:R-:W3:Y:S04]  /*0430*/  LDG.E R12, desc[UR6][R2.64+0x8] ;  /* 0x00000806020c7981 */ /* 0x000ee8000c1e1900 */
[----:B------:R-:W3:Y:S04]  /*0440*/  LDG.E R13, desc[UR6][R2.64+0xc] ;  /* 0x00000c06020d7981 */ /* 0x000ee8000c1e1900 */
[----:B------:R-:W4:Y:S04]  /*0450*/  LDG.E R14, desc[UR6][R2.64+0x10] ;  /* 0x00001006020e7981 */ /* 0x000f28000c1e1900 */
[----:B------:R-:W4:Y:S04]  /*0460*/  LDG.E R15, desc[UR6][R2.64+0x14] ;  /* 0x00001406020f7981 */ /* 0x000f28000c1e1900 */
[----:B------:R-:W5:Y:S04]  /*0470*/  LDG.E R16, desc[UR6][R2.64+0x18] ;  /* 0x0000180602107981 */ /* 0x000f68000c1e1900 */
[----:B------:R-:W5:Y:S01]  /*0480*/  LDG.E R17, desc[UR6][R2.64+0x1c] ;  /* 0x00001c0602117981 */ /* 0x000f62000c1e1900 */
[----:B------:R-:W-:Y:S01]  /*0490*/  VIADD R8, R8, 0x8 ;  /* 0x0000000808087836 */ /* 0x000fe20000000000 */
[----:B--2---:R-:W-:-:S04]  /*04a0*/  IADD3 R9, PT, PT, R9, R10, R11 ;  /* 0x0000000a09097210 */ /* 0x004fc80007ffe00b */
[----:B---3--:R-:W-:-:S04]  /*04b0*/  IADD3 R9, PT, PT, R13, R12, R9 ;  /* 0x0000000c0d097210 */ /* 0x008fc80007ffe009 */
[----:B----4-:R-:W-:-:S04]  /*04c0*/  IADD3 R9, PT, PT, R15, R14, R9 ;  /* 0x0000000e0f097210 */ /* 0x010fc80007ffe009 */
[----:B-----5:R-:W-:-:S07]  /*04d0*/  IADD3 R11, PT, PT, R17, R16, R9 ;  /* 0x00000010110b7210 */ /* 0x020fce0007ffe009 */
.L_x_4:
        /* <DEDUP_REMOVED lines=10> */
[----:B------:R-:W3:Y:S01]  /*0580*/  LDG.E R13, desc[UR6][R2.64+0xc] ;  /* 0x00000c06020d7981 */ /* 0x000ee2000c1e1900 */
[----:B------:R-:W-:Y:S01]  /*0590*/  VIADD R8, R8, 0x4 ;  /* 0x0000000408087836 */ /* 0x000fe20000000000 */
[----:B--2---:R-:W-:-:S04]  /*05a0*/  IADD3 R9, PT, PT, R9, R12, R11 ;  /* 0x0000000c09097210 */ /* 0x004fc80007ffe00b */
[----:B---3--:R-:W-:-:S07]  /*05b0*/  IADD3 R11, PT, PT, R13, R14, R9 ;  /* 0x0000000e0d0b7210 */ /* 0x008fce0007ffe009 */
.L_x_5:
[----:B------:R-:W-:Y:S05]  /*05c0*/  @!P1 BRA `(.L_x_1) ;  /* 0x0000000000309947 */ /* 0x000fea0003800000 */
[----:B------:R-:W1:Y:S01]  /*05d0*/  LDC.64 R2, c[0x0][0x390] ;  /* 0x0000e400ff027b82 */ /* 0x000e620000000a00 */
[----:B------:R-:W-:Y:S02]  /*05e0*/  IMAD.MOV R10, RZ, RZ, -R10 ;  /* 0x000000ffff0a7224 */ /* 0x000fe400078e0a0a */
[----:B-1----:R-:W-:-:S07]  /*05f0*/  IMAD.WIDE.U32 R8, R8, 0x4, R2 ;  /* 0x0000000408087825 */ /* 0x002fce00078e0002 */
.L_x_6:
[----:B------:R-:W-:Y:S02]  /*0600*/  IMAD.MOV.U32 R2, RZ, RZ, R8 ;  /* 0x000000ffff027224 */ /* 0x000fe400078e0008 */
[----:B------:R-:W-:-:S05]  /*0610*/  IMAD.MOV.U32 R3, RZ, RZ, R9 ;  /* 0x000000ffff037224 */ /* 0x000fca00078e0009 */
[----:B------:R-:W2:Y:S01]  /*0620*/  LDG.E R2, desc[UR6][R2.64] ;  /* 0x0000000602027981 */ /* 0x000ea2000c1e1900 */
[----:B------:R-:W-:Y:S01]  /*0630*/  VIADD R10, R10, 0x1 ;  /* 0x000000010a0a7836 */ /* 0x000fe20000000000 */
[----:B------:R-:W-:-:S04]  /*0640*/  IADD3 R8, P1, PT, R8, 0x4, RZ ;  /* 0x0000000408087810 */ /* 0x000fc80007f3e0ff */
[----:B------:R-:W-:Y:S01]  /*0650*/  ISETP.NE.AND P0, PT, R10, RZ, PT ;  /* 0x000000ff0a00720c */ /* 0x000fe20003f05270 */
[----:B------:R-:W-:Y:S02]  /*0660*/  IMAD.X R9, RZ, RZ, R9, P1 ;  /* 0x000000ffff097224 */ /* 0x000fe400008e0609 */
[----:B--2---:R-:W-:-:S10]  /*0670*/  IMAD.IADD R11, R2, 0x1, R11 ;  /* 0x00000001020b7824 */ /* 0x004fd400078e020b */
[----:B------:R-:W-:Y:S05]  /*0680*/  @P0 BRA `(.L_x_6) ;  /* 0xfffffffc00dc0947 */ /* 0x000fea000383ffff */
.L_x_1:
[----:B------:R-:W1:Y:S02]  /*0690*/  LDC.64 R2, c[0x0][0x390] ;  /* 0x0000e400ff027b82 */ /* 0x000e640000000a00 */
[----:B-1----:R-:W-:-:S05]  /*06a0*/  IMAD.WIDE.U32 R2, R6, 0x4, R2 ;  /* 0x0000000406027825 */ /* 0x002fca00078e0002 */
[----:B------:R-:W2:Y:S01]  /*06b0*/  LDG.E R10, desc[UR6][R2.64] ;  /* 0x00000006020a7981 */ /* 0x000ea2000c1e1900 */
[----:B------:R-:W-:Y:S02]  /*06c0*/  CS2R R8, SRZ ;  /* 0x0000000000087805 */ /* 0x000fe4000001ff00 */
[----:B--2---:R-:W-:-:S13]  /*06d0*/  ISETP.GE.AND P0, PT, R10, 0x1, PT ;  /* 0x000000010a00780c */ /* 0x004fda0003f06270 */
[----:B------:R-:W-:Y:S05]  /*06e0*/  @!P0 BRA `(.L_x_7) ;  /* 0x0000000000388947 */ /* 0x000fea0003800000 */
[----:B------:R-:W1:Y:S01]  /*06f0*/  LDC.64 R12, c[0x0][0x388] ;  /* 0x0000e200ff0c7b82 */ /* 0x000e620000000a00 */
[----:B------:R-:W-:Y:S01]  /*0700*/  IMAD R6, R0, R11, RZ ;  /* 0x0000000b00067224 */ /* 0x000fe200078e02ff */
[----:B------:R-:W-:Y:S01]  /*0710*/  CS2R R8, SRZ ;  /* 0x0000000000087805 */ /* 0x000fe2000001ff00 */
[----:B------:R-:W-:-:S06]  /*0720*/  UMOV UR4, URZ ;  /* 0x000000ff00047c82 */ /* 0x000fcc0008000000 */
.L_x_8:
[----:B------:R-:W-:-:S04]  /*0730*/  IMAD.IADD R6, R0, 0x1, R6 ;  /* 0x0000000100067824 */ /* 0x000fc800078e0206 */
[----:B------:R-:W-:-:S04]  /*0740*/  IMAD.IADD R11, R6, 0x1, R7 ;  /* 0x00000001060b7824 */ /* 0x000fc800078e0207 */
[----:B-1----:R-:W-:-:S06]  /*0750*/  IMAD.WIDE.U32 R10, R11, 0x8, R12 ;  /* 0x000000080b0a7825 */ /* 0x002fcc00078e000c */
[----:B------:R-:W2:Y:S02]  /*0760*/  LDG.E.64 R10, desc[UR6][R10.64] ;  /* 0x000000060a0a7981 */ /* 0x000ea4000c1e1b00 */
[----:B--2---:R-:W-:-:S07]  /*0770*/  DADD R8, R10, R8 ;  /* 0x000000000a087229 */ /* 0x004fce0000000008 */
[----:B------:R2:W-:Y:S04]  /*0780*/  STG.E.64 desc[UR6][R4.64], R8 ;  /* 0x0000000804007986 */ /* 0x0005e8000c101b06 */
[----:B------:R-:W3:Y:S01]  /*0790*/  LDG.E R10, desc[UR6][R2.64] ;  /* 0x00000006020a7981 */ /* 0x000ee2000c1e1900 */
[----:B------:R-:W-:-:S06]  /*07a0*/  UIADD3 UR4, UPT, UPT, UR4, 0x1, URZ ;  /* 0x0000000104047890 */ /* 0x000fcc000fffe0ff */
[----:B---3--:R-:W-:-:S13]  /*07b0*/  ISETP.LE.AND P0, PT, R10, UR4, PT ;  /* 0x000000040a007c0c */ /* 0x008fda000bf03270 */
[----:B--2---:R-:W-:Y:S05]  /*07c0*/  @!P0 BRA `(.L_x_8) ;  /* 0xfffffffc00d88947 */ /* 0x004fea000383ffff */
.L_x_7:
[----:B------:R-:W1:Y:S01]  /*07d0*/  I2F.F64 R10, R10 ;  /* 0x0000000a000a7312 */ /* 0x000e620000201c00 */
[----:B------:R-:W-:Y:S01]  /*07e0*/  IMAD.MOV.U32 R2, RZ, RZ, 0x1 ;  /* 0x00000001ff027424 */ /* 0x000fe200078e00ff */
[----:B------:R-:W-:Y:S01]  /*07f0*/  FSETP.GEU.AND P1, PT, |R9|, 6.5827683646048100446e-37, PT ;  /* 0x036000000900780b */ /* 0x000fe20003f2e200 */
[----:B------:R-:W-:Y:S05]  /*0800*/  BSSY.RECONVERGENT B0, `(.L_x_9) ;  /* 0x0000013000007945 */ /* 0x000fea0003800200 */
[----:B-1----:R-:W1:Y:S02]  /*0810*/  MUFU.RCP64H R3, R11 ;  /* 0x0000000b00037308 */ /* 0x002e640000001800 */
[----:B-1----:R-:W-:-:S08]  /*0820*/  DFMA R6, -R10, R2, 1 ;  /* 0x3ff000000a06742b */ /* 0x002fd00000000102 */
[----:B------:R-:W-:-:S08]  /*0830*/  DFMA R6, R6, R6, R6 ;  /* 0x000000060606722b */ /* 0x000fd00000000006 */
[----:B------:R-:W-:-:S08]  /*0840*/  DFMA R6, R2, R6, R2 ;  /* 0x000000060206722b */ /* 0x000fd00000000002 */
[----:B------:R-:W-:-:S08]  /*0850*/  DFMA R2, -R10, R6, 1 ;  /* 0x3ff000000a02742b */ /* 0x000fd00000000106 */
[----:B------:R-:W-:-:S08]  /*0860*/  DFMA R2, R6, R2, R6 ;  /* 0x000000020602722b */ /* 0x000fd00000000006 */
[----:B------:R-:W-:-:S08]  /*0870*/  DMUL R6, R2, R8 ;  /* 0x0000000802067228 */ /* 0x000fd00000000000 */
[----:B------:R-:W-:-:S08]  /*0880*/  DFMA R12, -R10, R6, R8 ;  /* 0x000000060a0c722b */ /* 0x000fd00000000108 */
[----:B------:R-:W-:-:S10]  /*0890*/  DFMA R2, R2, R12, R6 ;  /* 0x0000000c0202722b */ /* 0x000fd40000000006 */
[----:B------:R-:W-:-:S05]  /*08a0*/  FFMA R0, RZ, R11, R3 ;  /* 0x0000000bff007223 */ /* 0x000fca0000000003 */
[----:B------:R-:W-:-:S13]  /*08b0*/  FSETP.GT.AND P0, PT, |R0|, 1.469367938527859385e-39, PT ;  /* 0x001000000000780b */ /* 0x000fda0003f04200 */
[----:B------:R-:W-:Y:S05]  /*08c0*/  @P0 BRA P1, `(.L_x_10) ;  /* 0x0000000000180947 */ /* 0x000fea0000800000 */
[----:B------:R-:W-:Y:S01]  /*08d0*/  IMAD.MOV.U32 R6, RZ, RZ, R8 ;  /* 0x000000ffff067224 */ /* 0x000fe200078e0008 */
[----:B------:R-:W-:Y:S01]  /*08e0*/  MOV R0, 0x910 ;  /* 0x0000091000007802 */ /* 0x000fe20000000f00 */
[----:B------:R-:W-:-:S07]  /*08f0*/  IMAD.MOV.U32 R7, RZ, RZ, R9 ;  /* 0x000000ffff077224 */ /* 0x000fce00078e0009 */
[----:B0-----:R-:W-:Y:S05]  /*0900*/  CALL.REL.NOINC `($__internal_0_$__cuda_sm20_div_rn_f64_full) ;  /* 0x0000000000147944 */ /* 0x001fea0003c00000 */
[----:B------:R-:W-:Y:S02]  /*0910*/  IMAD.MOV.U32 R2, RZ, RZ, R12 ;  /* 0x000000ffff027224 */ /* 0x000fe400078e000c */
[----:B------:R-:W-:-:S07]  /*0920*/  IMAD.MOV.U32 R3, RZ, RZ, R13 ;  /* 0x000000ffff037224 */ /* 0x000fce00078e000d */
.L_x_10:
[----:B------:R-:W-:Y:S05]  /*0930*/  BSYNC.RECONVERGENT B0 ;  /* 0x0000000000007941 */ /* 0x000fea0003800200 */
.L_x_9:
[----:B------:R-:W-:Y:S01]  /*0940*/  STG.E.64 desc[UR6][R4.64], R2 ;  /* 0x0000000204007986 */ /* 0x000fe2000c101b06 */
[----:B------:R-:W-:Y:S05]  /*0950*/  EXIT ;  /* 0x000000000000794d */ /* 0x000fea0003800000 */
        .weak           $__internal_0_$__cuda_sm20_div_rn_f64_full
        .type           $__internal_0_$__cuda_sm20_div_rn_f64_full,@function
        .size           $__internal_0_$__cuda_sm20_div_rn_f64_full,(.L_x_27 - $__internal_0_$__cuda_sm20_div_rn_f64_full)
$__internal_0_$__cuda_sm20_div_rn_f64_full:
[C---:B------:R-:W-:Y:S01]  /*0960*/  FSETP.GEU.AND P0, PT, |R11|.reuse, 1.469367938527859385e-39, PT ;  /* 0x001000000b00780b */ /* 0x040fe20003f0e200 */
[--C-:B------:R-:W-:Y:S01]  /*0970*/  IMAD.MOV.U32 R8, RZ, RZ, R10.reuse ;  /* 0x000000ffff087224 */ /* 0x100fe200078e000a */
[----:B------:R-:W-:Y:S01]  /*0980*/  LOP3.LUT R2, R11, 0x800fffff, RZ, 0xc0, !PT ;  /* 0x800fffff0b027812 */ /* 0x000fe200078ec0ff */
[----:B------:R-:W-:Y:S01]  /*0990*/  IMAD.MOV.U32 R9, RZ, RZ, R11 ;  /* 0x000000ffff097224 */ /* 0x000fe200078e000b */
[C---:B------:R-:W-:Y:S01]  /*09a0*/  FSETP.GEU.AND P2, PT, |R7|.reuse, 1.469367938527859385e-39, PT ;  /* 0x001000000700780b */ /* 0x040fe20003f4e200 */
[----:B------:R-:W-:Y:S01]  /*09b0*/  IMAD.MOV.U32 R16, RZ, RZ, 0x1 ;  /* 0x00000001ff107424 */ /* 0x000fe200078e00ff */
[----:B------:R-:W-:Y:S01]  /*09c0*/  LOP3.LUT R3, R2, 0x3ff00000, RZ, 0xfc, !PT ;  /* 0x3ff0000002037812 */ /* 0x000fe200078efcff */
[----:B------:R-:W-:Y:S01]  /*09d0*/  IMAD.MOV.U32 R2, RZ, RZ, R10 ;  /* 0x000000ffff027224 */ /* 0x000fe200078e000a */
[----:B------:R-:W-:Y:S01]  /*09e0*/  LOP3.LUT R12, R7, 0x7ff00000, RZ, 0xc0, !PT ;  /* 0x7ff00000070c7812 */ /* 0x000fe200078ec0ff */
[----:B------:R-:W-:Y:S01]  /*09f0*/  IMAD.MOV.U32 R10, RZ, RZ, R6 ;  /* 0x000000ffff0a7224 */ /* 0x000fe200078e0006 */
[----:B------:R-:W-:Y:S03]  /*0a00*/  BSSY.RECONVERGENT B1, `(.L_x_11) ;  /* 0x0000050000017945 */ /* 0x000fe60003800200 */
[----:B------:R-:W-:-:S04]  /*0a10*/  @!P0 DMUL R2, R8, 8.98846567431157953865e+307 ;  /* 0x7fe0000008028828 */ /* 0x000fc80000000000 */
[----:B------:R-:W-:Y:S02]  /*0a20*/  @!P2 LOP3.LUT R13, R9, 0x7ff00000, RZ, 0xc0, !PT ;  /* 0x7ff00000090da812 */ /* 0x000fe400078ec0ff */
[----:B------:R-:W0:Y:S02]  /*0a30*/  MUFU.RCP64H R17, R3 ;  /* 0x0000000300117308 */ /* 0x000e240000001800 */
[----:B------:R-:W-:Y:S01]  /*0a40*/  @!P2 ISETP.GE.U32.AND P3, PT, R12, R13, PT ;  /* 0x0000000d0c00a20c */ /* 0x000fe20003f66070 */
[----:B------:R-:W-:Y:S01]  /*0a50*/  IMAD.MOV.U32 R13, RZ, RZ, 0x1ca00000 ;  /* 0x1ca00000ff0d7424 */ /* 0x000fe200078e00ff */
[----:B0-----:R-:W-:-:S08]  /*0a60*/  DFMA R14, R16, -R2, 1 ;  /* 0x3ff00000100e742b */ /* 0x001fd00000000802 */
[----:B------:R-:W-:Y:S01]  /*0a70*/  DFMA R18, R14, R14, R14 ;  /* 0x0000000e0e12722b */ /* 0x000fe2000000000e */
[----:B------:R-:W-:-:S04]  /*0a80*/  LOP3.LUT R15, R11, 0x7ff00000, RZ, 0xc0, !PT ;  /* 0x7ff000000b0f7812 */ /* 0x000fc800078ec0ff */
[----:B------:R-:W-:-:S03]  /*0a90*/  ISETP.GE.U32.AND P1, PT, R12, R15, PT ;  /* 0x0000000f0c00720c */ /* 0x000fc60003f26070 */
[----:B------:R-:W-:Y:S01]  /*0aa0*/  DFMA R16, R16, R18, R16 ;  /* 0x000000121010722b */ /* 0x000fe20000000010 */
[C---:B------:R-:W-:Y:S01]  /*0ab0*/  @!P2 SEL R19, R13.reuse, 0x63400000, !P3 ;  /* 0x634000000d13a807 */ /* 0x040fe20005800000 */
[----:B------:R-:W-:Y:S01]  /*0ac0*/  @!P2 IMAD.MOV.U32 R18, RZ, RZ, RZ ;  /* 0x000000ffff12a224 */ /* 0x000fe200078e00ff */
[----:B------:R-:W-:Y:S02]  /*0ad0*/  SEL R11, R13, 0x63400000, !P1 ;  /* 0x634000000d0b7807 */ /* 0x000fe40004800000 */
[--C-:B------:R-:W-:Y:S02]  /*0ae0*/  @!P2 LOP3.LUT R19, R19, 0x80000000, R7.reuse, 0xf8, !PT ;  /* 0x800000001313a812 */ /* 0x100fe400078ef807 */
[----:B------:R-:W-:Y:S01]  /*0af0*/  LOP3.LUT R11, R11, 0x800fffff, R7, 0xf8, !PT ;  /* 0x800fffff0b0b7812 */ /* 0x000fe200078ef807 */
[----:B------:R-:W-:Y:S01]  /*0b00*/  DFMA R20, R16, -R2, 1 ;  /* 0x3ff000001014742b */ /* 0x000fe20000000802 */
[----:B------:R-:W-:-:S06]  /*0b10*/  @!P2 LOP3.LUT R19, R19, 0x100000, RZ, 0xfc, !PT ;  /* 0x001000001313a812 */ /* 0x000fcc00078efcff */
[----:B------:R-:W-:Y:S02]  /*0b20*/  @!P2 DFMA R10, R10, 2, -R18 ;  /* 0x400000000a0aa82b */ /* 0x000fe40000000812 */
[----:B------:R-:W-:Y:S01]  /*0b30*/  DFMA R16, R16, R20, R16 ;  /* 0x000000141010722b */ /* 0x000fe20000000010 */
[----:B------:R-:W-:Y:S02]  /*0b40*/  IMAD.MOV.U32 R21, RZ, RZ, R12 ;  /* 0x000000ffff157224 */ /* 0x000fe400078e000c */
[----:B------:R-:W-:Y:S01]  /*0b50*/  IMAD.MOV.U32 R20, RZ, RZ, R15 ;  /* 0x000000ffff147224 */ /* 0x000fe200078e000f */
[----:B------:R-:W-:-:S04]  /*0b60*/  @!P0 LOP3.LUT R20, R3, 0x7ff00000, RZ, 0xc0, !PT ;  /* 0x7ff0000003148812 */ /* 0x000fc800078ec0ff */
[----:B------:R-:W-:Y:S01]  /*0b70*/  @!P2 LOP3.LUT R21, R11, 0x7ff00000, RZ, 0xc0, !PT ;  /* 0x7ff000000b15a812 */ /* 0x000fe200078ec0ff */
[----:B------:R-:W-:Y:S01]  /*0b80*/  DMUL R18, R16, R10 ;  /* 0x0000000a10127228 */ /* 0x000fe20000000000 */
[----:B------:R-:W-:-:S03]  /*0b90*/  VIADD R23, R20, 0xffffffff ;  /* 0xffffffff14177836 */ /* 0x000fc60000000000 */
[----:B------:R-:W-:-:S04]  /*0ba0*/  VIADD R22, R21, 0xffffffff ;  /* 0xffffffff15167836 */ /* 0x000fc80000000000 */
[----:B------:R-:W-:Y:S01]  /*0bb0*/  DFMA R14, R18, -R2, R10 ;  /* 0x80000002120e722b */ /* 0x000fe2000000000a */
[----:B------:R-:W-:-:S04]  /*0bc0*/  ISETP.GT.U32.AND P0, PT, R22, 0x7feffffe, PT ;  /* 0x7feffffe1600780c */ /* 0x000fc80003f04070 */
[----:B------:R-:W-:-:S03]  /*0bd0*/  ISETP.GT.U32.OR P0, PT, R23, 0x7feffffe, P0 ;  /* 0x7feffffe1700780c */ /* 0x000fc60000704470 */
[----:B------:R-:W-:-:S10]  /*0be0*/  DFMA R14, R16, R14, R18 ;  /* 0x0000000e100e722b */ /* 0x000fd40000000012 */
[----:B------:R-:W-:Y:S05]  /*0bf0*/  @P0 BRA `(.L_x_12) ;  /* 0x00000000006c0947 */ /* 0x000fea0003800000 */
[----:B------:R-:W-:-:S04]  /*0c00*/  LOP3.LUT R7, R9, 0x7ff00000, RZ, 0xc0, !PT ;  /* 0x7ff0000009077812 */ /* 0x000fc800078ec0ff */
[CC--:B------:R-:W-:Y:S02]  /*0c10*/  VIADDMNMX R6, R12.reuse, -R7.reuse, 0xb9600000, !PT ;  /* 0xb96000000c067446 */ /* 0x0c0fe40007800907 */
[----:B------:R-:W-:Y:S02]  /*0c20*/  ISETP.GE.U32.AND P0, PT, R12, R7, PT ;  /* 0x000000070c00720c */ /* 0x000fe40003f06070 */
[----:B------:R-:W-:Y:S02]  /*0c30*/  VIMNMX R6, PT, PT, R6, 0x46a00000, PT ;  /* 0x46a0000006067848 */ /* 0x000fe40003fe0100 */
[----:B------:R-:W-:-:S05]  /*0c40*/  SEL R13, R13, 0x63400000, !P0 ;  /* 0x634000000d0d7807 */ /* 0x000fca0004000000 */
[----:B------:R-:W-:Y:S02]  /*0c50*/  IMAD.IADD R16, R6, 0x1, -R13 ;  /* 0x0000000106107824 */ /* 0x000fe400078e0a0d */
[----:B------:R-:W-:Y:S02]  /*0c60*/  IMAD.MOV.U32 R6, RZ, RZ, RZ ;  /* 0x000000ffff067224 */ /* 0x000fe400078e00ff */
[----:B------:R-:W-:-:S06]  /*0c70*/  VIADD R7, R16, 0x7fe00000 ;  /* 0x7fe0000010077836 */ /* 0x000fcc0000000000 */
[----:B------:R-:W-:-:S10]  /*0c80*/  DMUL R12, R14, R6 ;  /* 0x000000060e0c7228 */ /* 0x000fd40000000000 */
[----:B------:R-:W-:-:S13]  /*0c90*/  FSETP.GTU.AND P0, PT, |R13|, 1.469367938527859385e-39, PT ;  /* 0x001000000d00780b */ /* 0x000fda0003f0c200 */
[----:B------:R-:W-:Y:S05]  /*0ca0*/  @P0 BRA `(.L_x_13) ;  /* 0x0000000000940947 */ /* 0x000fea0003800000 */
[----:B------:R-:W-:Y:S01]  /*0cb0*/  DFMA R2, R14, -R2, R10 ;  /* 0x800000020e02722b */ /* 0x000fe2000000000a */
[----:B------:R-:W-:-:S09]  /*0cc0*/  IMAD.MOV.U32 R6, RZ, RZ, RZ ;  /* 0x000000ffff067224 */ /* 0x000fd200078e00ff */
[C---:B------:R-:W-:Y:S02]  /*0cd0*/  FSETP.NEU.AND P0, PT, R3.reuse, RZ, PT ;  /* 0x000000ff0300720b */ /* 0x040fe40003f0d000 */
[----:B------:R-:W-:-:S04]  /*0ce0*/  LOP3.LUT R9, R3, 0x80000000, R9, 0x48, !PT ;  /* 0x8000000003097812 */ /* 0x000fc800078e4809 */
[----:B------:R-:W-:-:S07]  /*0cf0*/  LOP3.LUT R7, R9, R7, RZ, 0xfc, !PT ;  /* 0x0000000709077212 */ /* 0x000fce00078efcff */
[----:B------:R-:W-:Y:S05]  /*0d00*/  @!P0 BRA `(.L_x_13) ;  /* 0x00000000007c8947 */ /* 0x000fea0003800000 */
[----:B------:R-:W-:Y:S01]  /*0d10*/  IMAD.MOV R3, RZ, RZ, -R16 ;  /* 0x000000ffff037224 */ /* 0x000fe200078e0a10 */
[----:B------:R-:W-:Y:S01]  /*0d20*/  DMUL.RP R6, R14, R6 ;  /* 0x000000060e067228 */ /* 0x000fe20000008000 */
[----:B------:R-:W-:-:S06]  /*0d30*/  IMAD.MOV.U32 R2, RZ, RZ, RZ ;  /* 0x000000ffff027224 */ /* 0x000fcc00078e00ff */
[----:B------:R-:W-:-:S03]  /*0d40*/  DFMA R2, R12, -R2, R14 ;  /* 0x800000020c02722b */ /* 0x000fc6000000000e */
[----:B------:R-:W-:-:S03]  /*0d50*/  LOP3.LUT R9, R7, R9, RZ, 0x3c, !PT ;  /* 0x0000000907097212 */ /* 0x000fc600078e3cff */
[----:B------:R-:W-:-:S04]  /*0d60*/  IADD3 R2, PT, PT, -R16, -0x43300000, RZ ;  /* 0xbcd0000010027810 */ /* 0x000fc80007ffe1ff */
[----:B------:R-:W-:-:S04]  /*0d70*/  FSETP.NEU.AND P0, PT, |R3|, R2, PT ;  /* 0x000000020300720b */ /* 0x000fc80003f0d200 */
[----:B------:R-:W-:Y:S02]  /*0d80*/  FSEL R12, R6, R12, !P0 ;  /* 0x0000000c060c7208 */ /* 0x000fe40004000000 */
[----:B------:R-:W-:Y:S01]  /*0d90*/  FSEL R13, R9, R13, !P0 ;  /* 0x0000000d090d7208 */ /* 0x000fe20004000000 */
[----:B------:R-:W-:Y:S06]  /*0da0*/  BRA `(.L_x_13) ;  /* 0x0000000000547947 */ /* 0x000fec0003800000 */
.L_x_12:
[----:B------:R-:W-:-:S14]  /*0db0*/  DSETP.NAN.AND P0, PT, R6, R6, PT ;  /* 0x000000060600722a */ /* 0x000fdc0003f08000 */
[----:B------:R-:W-:Y:S05]  /*0dc0*/  @P0 BRA `(.L_x_14) ;  /* 0x0000000000440947 */ /* 0x000fea0003800000 */
[----:B------:R-:W-:-:S14]  /*0dd0*/  DSETP.NAN.AND P0, PT, R8, R8, PT ;  /* 0x000000080800722a */ /* 0x000fdc0003f08000 */
[----:B------:R-:W-:Y:S05]  /*0de0*/  @P0 BRA `(.L_x_15) ;  /* 0x0000000000300947 */ /* 0x000fea0003800000 */
[----:B------:R-:W-:Y:S01]  /*0df0*/  ISETP.NE.AND P0, PT, R21, R20, PT ;  /* 0x000000141500720c */ /* 0x000fe20003f05270 */
[----:B------:R-:W-:Y:S02]  /*0e00*/  IMAD.MOV.U32 R12, RZ, RZ, 0x0 ;  /* 0x00000000ff0c7424 */ /* 0x000fe400078e00ff */
[----:B------:R-:W-:-:S10]  /*0e10*/  IMAD.MOV.U32 R13, RZ, RZ, -0x80000 ;  /* 0xfff80000ff0d7424 */ /* 0x000fd400078e00ff */
[----:B------:R-:W-:Y:S05]  /*0e20*/  @!P0 BRA `(.L_x_13) ;  /* 0x0000000000348947 */ /* 0x000fea0003800000 */
[----:B------:R-:W-:Y:S02]  /*0e30*/  ISETP.NE.AND P0, PT, R21, 0x7ff00000, PT ;  /* 0x7ff000001500780c */ /* 0x000fe40003f05270 */
[----:B------:R-:W-:Y:S02]  /*0e40*/  LOP3.LUT R13, R7, 0x80000000, R9, 0x48, !PT ;  /* 0x80000000070d7812 */ /* 0x000fe400078e4809 */
[----:B------:R-:W-:-:S13]  /*0e50*/  ISETP.EQ.OR P0, PT, R20, RZ, !P0 ;  /* 0x000000ff1400720c */ /* 0x000fda0004702670 */
[----:B------:R-:W-:Y:S01]  /*0e60*/  @P0 LOP3.LUT R2, R13, 0x7ff00000, RZ, 0xfc, !PT ;  /* 0x7ff000000d020812 */ /* 0x000fe200078efcff */
[----:B------:R-:W-:Y:S02]  /*0e70*/  @!P0 IMAD.MOV.U32 R12, RZ, RZ, RZ ;  /* 0x000000ffff0c8224 */ /* 0x000fe400078e00ff */
[----:B------:R-:W-:Y:S02]  /*0e80*/  @P0 IMAD.MOV.U32 R12, RZ, RZ, RZ ;  /* 0x000000ffff0c0224 */ /* 0x000fe400078e00ff */
[----:B------:R-:W-:Y:S01]  /*0e90*/  @P0 IMAD.MOV.U32 R13, RZ, RZ, R2 ;  /* 0x000000ffff0d0224 */ /* 0x000fe200078e0002 */
[----:B------:R-:W-:Y:S06]  /*0ea0*/  BRA `(.L_x_13) ;  /* 0x0000000000147947 */ /* 0x000fec0003800000 */
.L_x_15:
[----:B------:R-:W-:Y:S01]  /*0eb0*/  LOP3.LUT R13, R9, 0x80000, RZ, 0xfc, !PT ;  /* 0x00080000090d7812 */ /* 0x000fe200078efcff */
[----:B------:R-:W-:Y:S01]  /*0ec0*/  IMAD.MOV.U32 R12, RZ, RZ, R8 ;  /* 0x000000ffff0c7224 */ /* 0x000fe200078e0008 */
[----:B------:R-:W-:Y:S06]  /*0ed0*/  BRA `(.L_x_13) ;  /* 0x0000000000087947 */ /* 0x000fec0003800000 */
.L_x_14:
[----:B------:R-:W-:Y:S01]  /*0ee0*/  LOP3.LUT R13, R7, 0x80000, RZ, 0xfc, !PT ;  /* 0x00080000070d7812 */ /* 0x000fe200078efcff */
[----:B------:R-:W-:-:S07]  /*0ef0*/  IMAD.MOV.U32 R12, RZ, RZ, R6 ;  /* 0x000000ffff0c7224 */ /* 0x000fce00078e0006 */
.L_x_13:
[----:B------:R-:W-:Y:S05]  /*0f00*/  BSYNC.RECONVERGENT B1 ;  /* 0x0000000000017941 */ /* 0x000fea0003800200 */
.L_x_11:
[----:B------:R-:W-:Y:S02]  /*0f10*/  IMAD.MOV.U32 R2, RZ, RZ, R0 ;  /* 0x000000ffff027224 */ /* 0x000fe400078e0000 */
[----:B------:R-:W-:-:S04]  /*0f20*/  IMAD.MOV.U32 R3, RZ, RZ, 0x0 ;  /* 0x00000000ff037424 */ /* 0x000fc800078e00ff */
[----:B------:R-:W-:Y:S05]  /*0f30*/  RET.REL.NODEC R2 `(_Z5meanzPdS_PiS0_) ;  /* 0xfffffff002307950 */ /* 0x000fea0003c3ffff */
.L_x_16:
        /* <DEDUP_REMOVED lines=12> */
.L_x_27:


//--------------------- .text._Z5normAPdS_S_iS_   --------------------------
	.section	.text._Z5normAPdS_S_iS_,"ax",@progbits
	.align	128
        .global         _Z5normAPdS_S_iS_
        .type           _Z5normAPdS_S_iS_,@function
        .size           _Z5normAPdS_S_iS_,(.L_x_28 - _Z5normAPdS_S_iS_)
        .other          _Z5normAPdS_S_iS_,@"STO_CUDA_ENTRY STV_DEFAULT"
_Z5normAPdS_S_iS_:
.text._Z5normAPdS_S_iS_:
[----:B------:R-:W-:Y:S01]  /*0000*/  LDC R1, c[0x0][0x37c] ;  /* 0x0000df00ff017b82 */ /* 0x000fe20000000800 */
[----:B------:R-:W0:Y:S07]  /*0010*/  S2R R2, SR_CTAID.X ;  /* 0x0000000000027919 */ /* 0x000e2e0000002500 */
[----:B------:R-:W1:Y:S01]  /*0020*/  LDC.64 R8, c[0x0][0x388] ;  /* 0x0000e200ff087b82 */ /* 0x000e620000000a00 */
[----:B------:R-:W0:Y:S01]  /*0030*/  LDCU UR6, c[0x0][0x398] ;  /* 0x00007300ff0677ac */ /* 0x000e220008000800 */
[----:B------:R-:W0:Y:S01]  /*0040*/  S2R R3, SR_TID.X ;  /* 0x0000000000037919 */ /* 0x000e220000002100 */
[----:B------:R-:W2:Y:S05]  /*0050*/  LDCU.64 UR4, c[0x0][0x358] ;  /* 0x00006b00ff0477ac */ /* 0x000eaa0008000a00 */
[----:B------:R-:W3:Y:S01]  /*0060*/  LDC.64 R6, c[0x0][0x380] ;  /* 0x0000e000ff067b82 */ /* 0x000ee20000000a00 */
[----:B0-----:R-:W-:-:S04]  /*0070*/  IMAD R26, R2, UR6, R3 ;  /* 0x00000006021a7c24 */ /* 0x001fc8000f8e0203 */
[----:B-1----:R-:W-:-:S04]  /*0080*/  IMAD.WIDE.U32 R8, R26, 0x8, R8 ;  /* 0x000000081a087825 */ /* 0x002fc800078e0008 */
[----:B---3--:R-:W-:Y:S02]  /*0090*/  IMAD.WIDE.U32 R6, R26, 0x8, R6 ;  /* 0x000000081a067825 */ /* 0x008fe400078e0006 */
[----:B--2---:R-:W2:Y:S04]  /*00a0*/  LDG.E.64 R8, desc[UR4][R8.64] ;  /* 0x0000000408087981 */ /* 0x004ea8000c1e1b00 */
[----:B------:R-:W2:Y:S01]  /*00b0*/  LDG.E.64 R4, desc[UR4][R6.64] ;  /* 0x0000000406047981 */ /* 0x000ea2000c1e1b00 */
[----:B------:R-:W-:Y:S01]  /*00c0*/  BSSY.RECONVERGENT B0, `(.L_x_17) ;  /* 0x0000004000007945 */ /* 0x000fe20003800200 */
[----:B------:R-:W-:Y:S01]  /*00d0*/  MOV R0, 0x100 ;  /* 0x0000010000007802 */ /* 0x000fe20000000f00 */
[----:B--2---:R-:W-:-:S11]  /*00e0*/  DADD R4, R4, -R8 ;  /* 0x0000000004047229 */ /* 0x004fd60000000808 */
[----:B------:R-:W-:Y:S05]  /*00f0*/  CALL.REL.NOINC `($_Z5normAPdS_S_iS_$__internal_accurate_pow) ;  /* 0x0000000c00387944 */ /* 0x000fea0003c00000 */
[----:B------:R-:W-:Y:S05]  /*0100*/  BSYNC.RECONVERGENT B0 ;  /* 0x0000000000007941 */ /* 0x000fea0003800200 */
.L_x_17:
[C---:B------:R-:W-:Y:S01]  /*0110*/  DADD R10, R4.reuse, 2 ;  /* 0x40000000040a7429 */ /* 0x040fe20000000000 */
[----:B------:R-:W0:Y:S01]  /*0120*/  LDC R9, c[0x0][0x398] ;  /* 0x0000e600ff097b82 */ /* 0x000e220000000800 */
[C---:B------:R-:W-:Y:S01]  /*0130*/  DSETP.NEU.AND P2, PT, R4.reuse, RZ, PT ;  /* 0x000000ff0400722a */ /* 0x040fe20003f4d000 */
[----:B------:R-:W-:Y:S01]  /*0140*/  BSSY.RECONVERGENT B0, `(.L_x_18) ;  /* 0x0000010000007945 */ /* 0x000fe20003800200 */
[----:B------:R-:W-:-:S05]  /*0150*/  DSETP.NEU.AND P1, PT, R4, 1, PT ;  /* 0x3ff000000400742a */ /* 0x000fca0003f2d000 */
[----:B------:R-:W1:Y:S01]  /*0160*/  LDC.64 R6, c[0x0][0x390] ;  /* 0x0000e400ff067b82 */ /* 0x000e620000000a00 */
[----:B------:R-:W-:Y:S01]  /*0170*/  LOP3.LUT R10, R11, 0x7ff00000, RZ, 0xc0, !PT ;  /* 0x7ff000000b0a7812 */ /* 0x000fe200078ec0ff */
[----:B------:R-:W-:-:S03]  /*0180*/  IMAD.MOV.U32 R11, RZ, RZ, R13 ;  /* 0x000000ffff0b7224 */ /* 0x000fc600078e000d */
[----:B------:R-:W-:Y:S02]  /*0190*/  ISETP.NE.AND P3, PT, R10, 0x7ff00000, PT ;  /* 0x7ff000000a00780c */ /* 0x000fe40003f65270 */
[----:B------:R-:W-:Y:S02]  /*01a0*/  MOV R10, R8 ;  /* 0x00000008000a7202 */ /* 0x000fe40000000f00 */
[----:B------:R-:W-:Y:S02]  /*01b0*/  @!P2 CS2R R10, SRZ ;  /* 0x00000000000aa805 */ /* 0x000fe4000001ff00 */
[----:B0-----:R-:W-:-:S07]  /*01c0*/  ISETP.GE.AND P0, PT, R9, 0x1, PT ;  /* 0x000000010900780c */ /* 0x001fce0003f06270 */
[----:B------:R-:W-:Y:S06]  /*01d0*/  @P3 BRA `(.L_x_19) ;  /* 0x0000000000183947 */ /* 0x000fec0003800000 */
[----:B------:R-:W-:-:S14]  /*01e0*/  DSETP.NAN.AND P2, PT, R4, R4, PT ;  /* 0x000000040400722a */ /* 0x000fdc0003f48000 */
[----:B------:R-:W-:Y:S01]  /*01f0*/  @P2 DADD R10, R4, 2 ;  /* 0x40000000040a2429 */ /* 0x000fe20000000000 */
[----:B------:R-:W-:Y:S10]  /*0200*/  @P2 BRA `(.L_x_19) ;  /* 0x00000000000c2947 */ /* 0x000ff40003800000 */
[----:B------:R-:W-:-:S14]  /*0210*/  DSETP.NEU.AND P2, PT, |R4|, +INF , PT ;  /* 0x7ff000000400742a */ /* 0x000fdc0003f4d200 */
[----:B------:R-:W-:Y:S01]  /*0220*/  @!P2 MOV R10, 0x0 ;  /* 0x00000000000aa802 */ /* 0x000fe20000000f00 */
[----:B------:R-:W-:-:S07]  /*0230*/  @!P2 IMAD.MOV.U32 R11, RZ, RZ, 0x7ff00000 ;  /* 0x7ff00000ff0ba424 */ /* 0x000fce00078e00ff */
.L_x_19:
[----:B------:R-:W-:Y:S05]  /*0240*/  BSYNC.RECONVERGENT B0 ;  /* 0x0000000000007941 */ /* 0x000fea0003800200 */
.L_x_18:
[----:B------:R-:W-:Y:S01]  /*0250*/  FSEL R4, R10, RZ, P1 ;  /* 0x000000ff0a047208 */ /* 0x000fe20000800000 */
[----:B-1----:R-:W-:Y:S01]  /*0260*/  IMAD.WIDE.U32 R26, R26, 0x8, R6 ;  /* 0x000000081a1a7825 */ /* 0x002fe200078e0006 */
[----:B------:R-:W-:Y:S02]  /*0270*/  FSEL R5, R11, 1.875, P1 ;  /* 0x3ff000000b057808 */ /* 0x000fe40000800000 */
[----:B------:R-:W-:-:S03]  /*0280*/  ISETP.NE.OR P0, PT, R3, RZ, !P0 ;  /* 0x000000ff0300720c */ /* 0x000fc60004705670 */
[----:B------:R0:W-:Y:S01]  /*0290*/  STG.E.64 desc[UR4][R26.64], R4 ;  /* 0x000000041a007986 */ /* 0x0001e2000c101b04 */
[----:B------:R-:W-:Y:S09]  /*02a0*/  BAR.SYNC.DEFER_BLOCKING 0x0 ;  /* 0x0000000000007b1d */ /* 0x000ff20000010000 */
[----:B------:R-:W-:Y:S05]  /*02b0*/  @P0 EXIT ;  /* 0x000000000000094d */ /* 0x000fea0003800000 */
[----:B0-----:R-:W0:Y:S02]  /*02c0*/  LDC.64 R4, c[0x0][0x3a0] ;  /* 0x0000e800ff047b82 */ /* 0x001e240000000a00 */
[----:B0-----:R-:W-:-:S05]  /*02d0*/  IMAD.WIDE.U32 R4, R2, 0x8, R4 ;  /* 0x0000000802047825 */ /* 0x001fca00078e0004 */
[----:B------:R0:W5:Y:S01]  /*02e0*/  LDG.E.64 R12, desc[UR4][R4.64] ;  /* 0x00000004040c7981 */ /* 0x000162000c1e1b00 */
[C---:B------:R-:W-:Y:S02]  /*02f0*/  ISETP.GE.U32.AND P0, PT, R9.reuse, 0x10, PT ;  /* 0x000000100900780c */ /* 0x040fe40003f06070 */
[----:B------:R-:W-:Y:S02]  /*0300*/  LOP3.LUT R8, R9, 0xf, RZ, 0xc0, !PT ;  /* 0x0000000f09087812 */ /* 0x000fe400078ec0ff */
[----:B------:R-:W-:Y:S02]  /*0310*/  MOV R0, RZ ;  /* 0x000000ff00007202 */ /* 0x000fe40000000f00 */
[----:B------:R-:W-:-:S07]  /*0320*/  ISETP.NE.AND P1, PT, R8, RZ, PT ;  /* 0x000000ff0800720c */ /* 0x000fce0003f25270 */
[----:B0-----:R-:W-:Y:S06]  /*0330*/  @!P0 BRA `(.L_x_20) ;  /* 0x0000000400588947 */ /* 0x001fec0003800000 */
[----:B------:R-:W-:Y:S01]  /*0340*/  LOP3.LUT R0, R9, 0x7ffffff0, RZ, 0xc0, !PT ;  /* 0x7ffffff009007812 */ /* 0x000fe200078ec0ff */
[----:B------:R-:W-:-:S04]  /*0350*/  IMAD R11, R2, R9, 0x7 ;  /* 0x00000007020b7424 */ /* 0x000fc800078e0209 */
[----:B------:R-:W-:-:S07]  /*0360*/  IMAD.MOV R3, RZ, RZ, -R0 ;  /* 0x000000ffff037224 */ /* 0x000fce00078e0a00 */
.L_x_21:
[----:B-1----:R-:W-:-:S05]  /*0370*/  IADD3 R15, PT, PT, R11, -0x7, RZ ;  /* 0xfffffff90b0f7810 */ /* 0x002fca0007ffe0ff */
[----:B------:R-:W-:-:S06]  /*0380*/  IMAD.WIDE.U32 R14, R15, 0x8, R6 ;  /* 0x000000080f0e7825 */ /* 0x000fcc00078e0006 */
[----:B------:R-:W2:Y:S01]  /*0390*/  LDG.E.64 R14, desc[UR4][R14.64] ;  /* 0x000000040e0e7981 */ /* 0x000ea2000c1e1b00 */
[----:B------:R-:W-:-:S04]  /*03a0*/  VIADD R17, R11, 0xfffffffa ;  /* 0xfffffffa0b117836 */ /* 0x000fc80000000000 */
[----:B------:R-:W-:Y:S01]  /*03b0*/  IMAD.WIDE.U32 R16, R17, 0x8, R6 ;  /* 0x0000000811107825 */ /* 0x000fe200078e0006 */
[----:B--2--5:R-:W-:-:S07]  /*03c0*/  DADD R12, R14, R12 ;  /* 0x000000000e0c7229 */ /* 0x024fce000000000c */
[----:B------:R0:W-:Y:S04]  /*03d0*/  STG.E.64 desc[UR4][R4.64], R12 ;  /* 0x0000000c04007986 */ /* 0x0001e8000c101b04 */
[----:B------:R-:W2:Y:S01]  /*03e0*/  LDG.E.64 R16, desc[UR4][R16.64] ;  /* 0x0000000410107981 */ /* 0x000ea2000c1e1b00 */
[----:B------:R-:W-:-:S05]  /*03f0*/  IADD3 R21, PT, PT, R11, -0x5, RZ ;  /* 0xfffffffb0b157810 */ /* 0x000fca0007ffe0ff */
[----:B------:R-:W-:Y:S01]  /*0400*/  IMAD.WIDE.U32 R20, R21, 0x8, R6 ;  /* 0x0000000815147825 */ /* 0x000fe200078e0006 */
[----:B--2---:R-:W-:-:S07]  /*0410*/  DADD R18, R12, R16 ;  /* 0x000000000c127229 */ /* 0x004fce0000000010 */
[----:B------:R1:W-:Y:S04]  /*0420*/  STG.E.64 desc[UR4][R4.64], R18 ;  /* 0x0000001204007986 */ /* 0x0003e8000c101b04 */
[----:B------:R-:W2:Y:S01]  /*0430*/  LDG.E.64 R20, desc[UR4][R20.64] ;  /* 0x0000000414147981 */ /* 0x000ea2000c1e1b00 */
[----:B------:R-:W-:-:S04]  /*0440*/  VIADD R23, R11, 0xfffffffc ;  /* 0xfffffffc0b177836 */ /* 0x000fc80000000000 */
[----:B------:R-:W-:Y:S01]  /*0450*/  IMAD.WIDE.U32 R22, R23, 0x8, R6 ;  /* 0x0000000817167825 */ /* 0x000fe200078e0006 */
[----:B--2---:R-:W-:-:S07]  /*0460*/  DADD R14, R18, R20 ;  /* 0x00000000120e7229 */ /* 0x004fce0000000014 */
[----:B------:R2:W-:Y:S04]  /*0470*/  STG.E.64 desc[UR4][R4.64], R14 ;  /* 0x0000000e04007986 */ /* 0x0005e8000c101b04 */
[----:B------:R-:W0:Y:S01]  /*0480*/  LDG.E.64 R22, desc[UR4][R22.64] ;  /* 0x0000000416167981 */ /* 0x000e22000c1e1b00 */
[----:B------:R-:W-:-:S05]  /*0490*/  IADD3 R17, PT, PT, R11, -0x3, RZ ;  /* 0xfffffffd0b117810 */ /* 0x000fca0007ffe0ff */
[----:B------:R-:W-:Y:S01]  /*04a0*/  IMAD.WIDE.U32 R16, R17, 0x8, R6 ;  /* 0x0000000811107825 */ /* 0x000fe200078e0006 */
[----:B0-----:R-:W-:-:S07]  /*04b0*/  DADD R12, R14, R22 ;  /* 0x000000000e0c7229 */ /* 0x001fce0000000016 */
[----:B------:R0:W-:Y:S04]  /*04c0*/  STG.E.64 desc[UR4][R4.64], R12 ;  /* 0x0000000c04007986 */ /* 0x0001e8000c101b04 */
[----:B------:R-:W1:Y:S01]  /*04d0*/  LDG.E.64 R16, desc[UR4][R16.64] ;  /* 0x0000000410107981 */ /* 0x000e62000c1e1b00 */
[----:B------:R-:W-:-:S04]  /*04e0*/  VIADD R21, R11, 0xfffffffe ;  /* 0xfffffffe0b157836 */ /* 0x000fc80000000000 */
[----:B------:R-:W-:Y:S01]  /*04f0*/  IMAD.WIDE.U32 R20, R21, 0x8, R6 ;  /* 0x0000000815147825 */ /* 0x000fe200078e0006 */
[----:B-1----:R-:W-:-:S07]  /*0500*/  DADD R18, R12, R16 ;  /* 0x000000000c127229 */ /* 0x002fce0000000010 */
[----:B------:R1:W-:Y:S04]  /*0510*/  STG.E.64 desc[UR4][R4.64], R18 ;  /* 0x0000001204007986 */ /* 0x0003e8000c101b04 */
[----:B------:R-:W2:Y:S01]  /*0520*/  LDG.E.64 R20, desc[UR4][R20.64] ;  /* 0x0000000414147981 */ /* 0x000ea2000c1e1b00 */
[----:B------:R-:W-:-:S05]  /*0530*/  IADD3 R23, PT, PT, R11, -0x1, RZ ;  /* 0xffffffff0b177810 */ /* 0x000fca0007ffe0ff */
[----:B------:R-:W-:Y:S01]  /*0540*/  IMAD.WIDE.U32 R22, R23, 0x8, R6 ;  /* 0x0000000817167825 */ /* 0x000fe200078e0006 */
[----:B--2---:R-:W-:-:S07]  /*0550*/  DADD R14, R18, R20 ;  /* 0x00000000120e7229 */ /* 0x004fce0000000014 */
[----:B------:R2:W-:Y:S04]  /*0560*/  STG.E.64 desc[UR4][R4.64], R14 ;  /* 0x0000000e04007986 */ /* 0x0005e8000c101b04 */
[----:B------:R-:W0:Y:S01]  /*0570*/  LDG.E.64 R22, desc[UR4][R22.64] ;  /* 0x0000000416167981 */ /* 0x000e22000c1e1b00 */
        /* <DEDUP_REMOVED lines=9> */
[----:B------:R-:W-:-:S05]  /*0610*/  IADD3 R25, PT, PT, R11, 0x2, RZ ;  /* 0x000000020b197810 */ /* 0x000fca0007ffe0ff */
[----:B------:R-:W-:Y:S01]  /*0620*/  IMAD.WIDE.U32 R22, R25, 0x8, R6 ;  /* 0x0000000819167825 */ /* 0x000fe200078e0006 */
[----:B--2---:R-:W-:-:S07]  /*0630*/  DADD R14, R18, R20 ;  /* 0x00000000120e7229 */ /* 0x004fce0000000014 */
[----:B------:R2:W-:Y:S04]  /*0640*/  STG.E.64 desc[UR4][R4.64], R14 ;  /* 0x0000000e04007986 */ /* 0x0005e8000c101b04 */
[----:B------:R-:W0:Y:S01]  /*0650*/  LDG.E.64 R22, desc[UR4][R22.64] ;  /* 0x0000000416167981 */ /* 0x000e22000c1e1b00 */
[----:B------:R-:W-:-:S04]  /*0660*/  VIADD R17, R11, 0x3 ;  /* 0x000000030b117836 */ /* 0x000fc80000000000 */
[----:B------:R-:W-:Y:S01]  /*0670*/  IMAD.WIDE.U32 R16, R17, 0x8, R6 ;  /* 0x0000000811107825 */ /* 0x000fe200078e0006 */
[----:B0-----:R-:W-:-:S07]  /*0680*/  DADD R12, R14, R22 ;  /* 0x000000000e0c7229 */ /* 0x001fce0000000016 */
[----:B------:R0:W-:Y:S04]  /*0690*/  STG.E.64 desc[UR4][R4.64], R12 ;  /* 0x0000000c04007986 */ /* 0x0001e8000c101b04 */
[----:B------:R-:W1:Y:S01]  /*06a0*/  LDG.E.64 R16, desc[UR4][R16.64] ;  /* 0x0000000410107981 */ /* 0x000e62000c1e1b00 */
[----:B------:R-:W-:-:S05]  /*06b0*/  IADD3 R21, PT, PT, R11, 0x4, RZ ;  /* 0x000000040b157810 */ /* 0x000fca0007ffe0ff */
[----:B------:R-:W-:Y:S01]  /*06c0*/  IMAD.WIDE.U32 R20, R21, 0x8, R6 ;  /* 0x0000000815147825 */ /* 0x000fe200078e0006 */
[----:B-1----:R-:W-:-:S07]  /*06d0*/  DADD R18, R12, R16 ;  /* 0x000000000c127229 */ /* 0x002fce0000000010 */
[----:B------:R1:W-:Y:S04]  /*06e0*/  STG.E.64 desc[UR4][R4.64], R18 ;  /* 0x0000001204007986 */ /* 0x0003e8000c101b04 */
[----:B------:R-:W2:Y:S01]  /*06f0*/  LDG.E.64 R20, desc[UR4][R20.64] ;  /* 0x0000000414147981 */ /* 0x000ea2000c1e1b00 */
[----:B------:R-:W-:-:S04]  /*0700*/  VIADD R23, R11, 0x5 ;  /* 0x000000050b177836 */ /* 0x000fc80000000000 */
[----:B------:R-:W-:Y:S01]  /*0710*/  IMAD.WIDE.U32 R22, R23, 0x8, R6 ;  /* 0x0000000817167825 */ /* 0x000fe200078e0006 */
[----:B--2---:R-:W-:-:S07]  /*0720*/  DADD R14, R18, R20 ;  /* 0x00000000120e7229 */ /* 0x004fce0000000014 */
[----:B------:R2:W-:Y:S04]  /*0730*/  STG.E.64 desc[UR4][R4.64], R14 ;  /* 0x0000000e04007986 */ /* 0x0005e8000c101b04 */
[----:B------:R-:W0:Y:S01]  /*0740*/  LDG.E.64 R22, desc[UR4][R22.64] ;  /* 0x0000000416167981 */ /* 0x000e22000c1e1b00 */
[----:B------:R-:W-:-:S05]  /*0750*/  IADD3 R17, PT, PT, R11, 0x6, RZ ;  /* 0x000000060b117810 */ /* 0x000fca0007ffe0ff */
        /* <DEDUP_REMOVED lines=14> */
[----:B------:R-:W-:Y:S01]  /*0840*/  VIADD R3, R3, 0x10 ;  /* 0x0000001003037836 */ /* 0x000fe20000000000 */
[----:B------:R-:W-:-:S04]  /*0850*/  IADD3 R11, PT, PT, R11, 0x10, RZ ;  /* 0x000000100b0b7810 */ /* 0x000fc80007ffe0ff */
[----:B------:R-:W-:Y:S01]  /*0860*/  ISETP.NE.AND P0, PT, R3, RZ, PT ;  /* 0x000000ff0300720c */ /* 0x000fe20003f05270 */
[----:B0-----:R-:W-:-:S07]  /*0870*/  DADD R12, R14, R22 ;  /* 0x000000000e0c7229 */ /* 0x001fce0000000016 */
[----:B------:R1:W-:Y:S05]  /*0880*/  STG.E.64 desc[UR4][R4.64], R12 ;  /* 0x0000000c04007986 */ /* 0x0003ea000c101b04 */
[----:B------:R-:W-:Y:S05]  /*0890*/  @P0 BRA `(.L_x_21) ;  /* 0xfffffff800b40947 */ /* 0x000fea000383ffff */
.L_x_20:
[----:B------:R-:W-:Y:S05]  /*08a0*/  @!P1 EXIT ;  /* 0x000000000000994d */ /* 0x000fea0003800000 */
[----:B------:R-:W-:Y:S02]  /*08b0*/  ISETP.GE.U32.AND P0, PT, R8, 0x8, PT ;  /* 0x000000080800780c */ /* 0x000fe40003f06070 */
[----:B------:R-:W-:-:S04]  /*08c0*/  LOP3.LUT R20, R9, 0x7, RZ, 0xc0, !PT ;  /* 0x0000000709147812 */ /* 0x000fc800078ec0ff */
[----:B------:R-:W-:-:S07]  /*08d0*/  ISETP.NE.AND P1, PT, R20, RZ, PT ;  /* 0x000000ff1400720c */ /* 0x000fce0003f25270 */
[----:B------:R-:W-:Y:S06]  /*08e0*/  @!P0 BRA `(.L_x_22) ;  /* 0x0000000000a48947 */ /* 0x000fec0003800000 */
[----:B------:R-:W-:-:S04]  /*08f0*/  IMAD R3, R2, R9, R0 ;  /* 0x0000000902037224 */ /* 0x000fc800078e0200 */
[----:B------:R-:W-:-:S06]  /*0900*/  IMAD.WIDE.U32 R10, R3, 0x8, R6 ;  /* 0x00000008030a7825 */ /* 0x000fcc00078e0006 */
[----:B------:R-:W2:Y:S01]  /*0910*/  LDG.E.64 R10, desc[UR4][R10.64] ;  /* 0x000000040a0a7981 */ /* 0x000ea2000c1e1b00 */
[----:B-1----:R-:W-:-:S04]  /*0920*/  VIADD R15, R3, 0x1 ;  /* 0x00000001030f7836 */ /* 0x002fc80000000000 */
[----:B------:R-:W-:Y:S01]  /*0930*/  IMAD.WIDE.U32 R14, R15, 0x8, R6 ;  /* 0x000000080f0e7825 */ /* 0x000fe200078e0006 */
[----:B--2--5:R-:W-:-:S07]  /*0940*/  DADD R12, R12, R10 ;  /* 0x000000000c0c7229 */ /* 0x024fce000000000a */
[----:B------:R0:W-:Y:S04]  /*0950*/  STG.E.64 desc[UR4][R4.64], R12 ;  /* 0x0000000c04007986 */ /* 0x0001e8000c101b04 */
[----:B------:R-:W2:Y:S01]  /*0960*/  LDG.E.64 R14, desc[UR4][R14.64] ;  /* 0x000000040e0e7981 */ /* 0x000ea2000c1e1b00 */
[----:B------:R-:W-:-:S05]  /*0970*/  IADD3 R19, PT, PT, R3, 0x2, RZ ;  /* 0x0000000203137810 */ /* 0x000fca0007ffe0ff */
        /* <DEDUP_REMOVED lines=29> */
[----:B------:R-:W-:Y:S01]  /*0b50*/  IADD3 R0, PT, PT, R0, 0x8, RZ ;  /* 0x0000000800007810 */ /* 0x000fe20007ffe0ff */
[----:B0-----:R-:W-:-:S07]  /*0b60*/  DADD R12, R14, R24 ;  /* 0x000000000e0c7229 */ /* 0x001fce0000000018 */
[----:B------:R3:W-:Y:S04]  /*0b70*/  STG.E.64 desc[UR4][R4.64], R12 ;  /* 0x0000000c04007986 */ /* 0x0007e8000c101b04 */
.L_x_22:
[----:B------:R-:W-:Y:S05]  /*0b80*/  @!P1 EXIT ;  /* 0x000000000000994d */ /* 0x000fea0003800000 */
[----:B------:R-:W-:Y:S02]  /*0b90*/  ISETP.GE.U32.AND P0, PT, R20, 0x4, PT ;  /* 0x000000041400780c */ /* 0x000fe40003f06070 */
[----:B------:R-:W-:-:S04]  /*0ba0*/  LOP3.LUT R3, R9, 0x3, RZ, 0xc0, !PT ;  /* 0x0000000309037812 */ /* 0x000fc800078ec0ff */
[----:B------:R-:W-:-:S07]  /*0bb0*/  ISETP.NE.AND P1, PT, R3, RZ, PT ;  /* 0x000000ff0300720c */ /* 0x000fce0003f25270 */
[----:B------:R-:W-:Y:S06]  /*0bc0*/  @!P0 BRA `(.L_x_23) ;  /* 0x0000000000548947 */ /* 0x000fec0003800000 */
[----:B------:R-:W-:-:S04]  /*0bd0*/  IMAD R23, R2, R9, R0 ;  /* 0x0000000902177224 */ /* 0x000fc800078e0200 */
[----:B---3--:R-:W-:-:S05]  /*0be0*/  IMAD.WIDE.U32 R16, R23, 0x8, R6 ;  /* 0x0000000817107825 */ /* 0x008fca00078e0006 */
        /* <DEDUP_REMOVED lines=15> */
[----:B------:R-:W2:Y:S01]  /*0ce0*/  LDG.E.64 R12, desc[UR4][R22.64] ;  /* 0x00000004160c7981 */ /* 0x000ea2000c1e1b00 */
[----:B------:R-:W-:Y:S01]  /*0cf0*/  IADD3 R0, PT, PT, R0, 0x4, RZ ;  /* 0x0000000400007810 */ /* 0x000fe20007ffe0ff */
[----:B--2---:R-:W-:-:S07]  /*0d00*/  DADD R12, R16, R12 ;  /* 0x00000000100c7229 */ /* 0x004fce000000000c */
[----:B------:R0:W-:Y:S04]  /*0d10*/  STG.E.64 desc[UR4][R4.64], R12 ;  /* 0x0000000c04007986 */ /* 0x0001e8000c101b04 */
.L_x_23:
[----:B------:R-:W-:Y:S05]  /*0d20*/  @!P1 EXIT ;  /* 0x000000000000994d */ /* 0x000fea0003800000 */
[----:B------:R-:W-:Y:S02]  /*0d30*/  IMAD R9, R2, R9, R0 ;  /* 0x0000000902097224 */ /* 0x000fe400078e0200 */
[----:B------:R-:W-:-:S07]  /*0d40*/  IMAD.MOV R0, RZ, RZ, -R3 ;  /* 0x000000ffff007224 */ /* 0x000fce00078e0a03 */
.L_x_24:
[----:B------:R-:W-:-:S06]  /*0d50*/  IMAD.WIDE.U32 R2, R9, 0x8, R6 ;  /* 0x0000000809027825 */ /* 0x000fcc00078e0006 */
[----:B------:R-:W0:Y:S01]  /*0d60*/  LDG.E.64 R2, desc[UR4][R2.64] ;  /* 0x0000000402027981 */ /* 0x000e22000c1e1b00 */
[----:B------:R-:W-:Y:S01]  /*0d70*/  IADD3 R0, PT, PT, R0, 0x1, RZ ;  /* 0x0000000100007810 */ /* 0x000fe20007ffe0ff */
[----:B------:R-:W-:-:S03]  /*0d80*/  VIADD R9, R9, 0x1 ;  /* 0x0000000109097836 */ /* 0x000fc60000000000 */
[----:B------:R-:W-:Y:S01]  /*0d90*/  ISETP.NE.AND P0, PT, R0, RZ, PT ;  /* 0x000000ff0000720c */ /* 0x000fe20003f05270 */
[----:B0123-5:R-:W-:-:S07]  /*0da0*/  DADD R12, R2, R12 ;  /* 0x00000000020c7229 */ /* 0x02ffce000000000c */
[----:B------:R2:W-:Y:S05]  /*0db0*/  STG.E.64 desc[UR4][R4.64], R12 ;  /* 0x0000000c04007986 */ /* 0x0005ea000c101b04 */
[----:B------:R-:W-:Y:S05]  /*0dc0*/  @P0 BRA `(.L_x_24) ;  /* 0xfffffffc00e00947 */ /* 0x000fea000383ffff */
[----:B------:R-:W-:Y:S05]  /*0dd0*/  EXIT ;  /* 0x000000000000794d */ /* 0x000fea0003800000 */
        .type           $_Z5normAPdS_S_iS_$__internal_accurate_pow,@function
        .size           $_Z5normAPdS_S_iS_$__internal_accurate_pow,(.L_x_28 - $_Z5normAPdS_S_iS_$__internal_accurate_pow)
$_Z5normAPdS_S_iS_$__internal_accurate_pow:
[----:B------:R-:W-:Y:S01]  /*0de0*/  DADD R6, -RZ, |R4| ;  /* 0x00000000ff067229 */ /* 0x000fe20000000504 */
[----:B------:R-:W-:Y:S01]  /*0df0*/  MOV R14, RZ ;  /* 0x000000ff000e7202 */ /* 0x000fe20000000f00 */
[----:B------:R-:W-:Y:S01]  /*0e00*/  IMAD.MOV.U32 R20, RZ, RZ, 0x41ad3b5a ;  /* 0x41ad3b5aff147424 */ /* 0x000fe200078e00ff */
[----:B------:R-:W-:Y:S01]  /*0e10*/  MOV R21, 0x3ed0f5d2 ;  /* 0x3ed0f5d200157802 */ /* 0x000fe20000000f00 */
[----:B------:R-:W-:Y:S01]  /*0e20*/  UMOV UR6, 0x7d2cafe2 ;  /* 0x7d2cafe200067882 */ /* 0x000fe20000000000 */
[----:B------:R-:W-:Y:S01]  /*0e30*/  UMOV UR7, 0x3eb0f5ff ;  /* 0x3eb0f5ff00077882 */ /* 0x000fe20000000000 */
[----:B------:R-:W-:Y:S01]  /*0e40*/  UMOV UR8, 0x3b39803f ;  /* 0x3b39803f00087882 */ /* 0x000fe20000000000 */
[----:B------:R-:W-:-:S03]  /*0e50*/  UMOV UR9, 0x3c7abc9e ;  /* 0x3c7abc9e00097882 */ /* 0x000fc60000000000 */
[----:B------:R-:W-:Y:S02]  /*0e60*/  ISETP.GT.U32.AND P0, PT, R7, 0xfffff, PT ;  /* 0x000fffff0700780c */ /* 0x000fe40003f04070 */
[----:B------:R-:W-:-:S11]  /*0e70*/  MOV R10, R7 ;  /* 0x00000007000a7202 */ /* 0x000fd60000000f00 */
[----:B------:R-:W-:-:S10]  /*0e80*/  @!P0 DMUL R8, R6, 1.80143985094819840000e+16 ;  /* 0x4350000006088828 */ /* 0x000fd40000000000 */
[----:B------:R-:W-:Y:S01]  /*0e90*/  @!P0 IMAD.MOV.U32 R10, RZ, RZ, R9 ;  /* 0x000000ffff0a8224 */ /* 0x000fe200078e0009 */
[----:B------:R-:W-:-:S04]  /*0ea0*/  @!P0 MOV R6, R8 ;  /* 0x0000000800068202 */ /* 0x000fc80000000f00 */
[----:B------:R-:W-:Y:S01]  /*0eb0*/  LOP3.LUT R10, R10, 0x800fffff, RZ, 0xc0, !PT ;  /* 0x800fffff0a0a7812 */ /* 0x000fe200078ec0ff */
[----:B------:R-:W-:Y:S01]  /*0ec0*/  IMAD.MOV.U32 R12, RZ, RZ, R6 ;  /* 0x000000ffff0c7224 */ /* 0x000fe200078e0006 */
[----:B------:R-:W-:Y:S02]  /*0ed0*/  SHF.R.U32.HI R6, RZ, 0x14, R7 ;  /* 0x00000014ff067819 */ /* 0x000fe40000011607 */
[----:B------:R-:W-:Y:S02]  /*0ee0*/  LOP3.LUT R13, R10, 0x3ff00000, RZ, 0xfc, !PT ;  /* 0x3ff000000a0d7812 */ /* 0x000fe400078efcff */
[----:B------:R-:W-:Y:S01]  /*0ef0*/  @!P0 LEA.HI R6, R9, 0xffffffca, RZ, 0xc ;  /* 0xffffffca09068811 */ /* 0x000fe200078f60ff */
[----:B------:R-:W-:Y:S01]  /*0f00*/  IMAD.MOV.U32 R9, RZ, RZ, 0x43300000 ;  /* 0x43300000ff097424 */ /* 0x000fe200078e00ff */
[----:B------:R-:W-:-:S03]  /*0f10*/  ISETP.GE.U32.AND P1, PT, R13, 0x3ff6a09f, PT ;  /* 0x3ff6a09f0d00780c */ /* 0x000fc60003f26070 */
[----:B------:R-:W-:-:S10]  /*0f20*/  VIADD R8, R6, 0xfffffc01 ;  /* 0xfffffc0106087836 */ /* 0x000fd40000000000 */
[----:B------:R-:W-:Y:S02]  /*0f30*/  @P1 IADD3 R11, PT, PT, R13, -0x100000, RZ ;  /* 0xfff000000d0b1810 */ /* 0x000fe40007ffe0ff */
[----:B------:R-:W-:-:S03]  /*0f40*/  @P1 IADD3 R8, PT, PT, R6, -0x3fe, RZ ;  /* 0xfffffc0206081810 */ /* 0x000fc60007ffe0ff */
[----:B------:R-:W-:Y:S01]  /*0f50*/  @P1 IMAD.MOV.U32 R13, RZ, RZ, R11 ;  /* 0x000000ffff0d1224 */ /* 0x000fe200078e000b */
[----:B------:R-:W-:-:S05]  /*0f60*/  LOP3.LUT R8, R8, 0x80000000, RZ, 0x3c, !PT ;  /* 0x8000000008087812 */ /* 0x000fca00078e3cff */
[C---:B------:R-:W-:Y:S02]  /*0f70*/  DADD R16, R12.reuse, 1 ;  /* 0x3ff000000c107429 */ /* 0x040fe40000000000 */
[----:B------:R-:W-:-:S04]  /*0f80*/  DADD R12, R12, -1 ;  /* 0xbff000000c0c7429 */ /* 0x000fc80000000000 */
[----:B------:R-:W0:Y:S02]  /*0f90*/  MUFU.RCP64H R15, R17 ;  /* 0x00000011000f7308 */ /* 0x000e240000001800 */
[----:B0-----:R-:W-:-:S08]  /*0fa0*/  DFMA R10, -R16, R14, 1 ;  /* 0x3ff00000100a742b */ /* 0x001fd0000000010e */
[----:B------:R-:W-:-:S08]  /*0fb0*/  DFMA R10, R10, R10, R10 ;  /* 0x0000000a0a0a722b */ /* 0x000fd0000000000a */
[----:B------:R-:W-:-:S08]  /*0fc0*/  DFMA R14, R14, R10, R14 ;  /* 0x0000000a0e0e722b */ /* 0x000fd0000000000e */
[----:B------:R-:W-:-:S08]  /*0fd0*/  DMUL R10, R12, R14 ;  /* 0x0000000e0c0a7228 */ /* 0x000fd00000000000 */
[----:B------:R-:W-:-:S08]  /*0fe0*/  DFMA R10, R12, R14, R10 ;  /* 0x0000000e0c0a722b */ /* 0x000fd0000000000a */
[----:B------:R-:W-:-:S08]  /*0ff0*/  DMUL R18, R10, R10 ;  /* 0x0000000a0a127228 */ /* 0x000fd00000000000 */
[----:B------:R-:W-:Y:S01]  /*1000*/  DFMA R16, R18, UR6, R20 ;  /* 0x0000000612107c2b */ /* 0x000fe20008000014 */
[----:B------:R-:W-:Y:S01]  /*1010*/  UMOV UR6, 0x75488a3f ;  /* 0x75488a3f00067882 */ /* 0x000fe20000000000 */
[----:B------:R-:W-:Y:S01]  /*1020*/  UMOV UR7, 0x3ef3b20a ;  /* 0x3ef3b20a00077882 */ /* 0x000fe20000000000 */
[----:B------:R-:W-:-:S05]  /*1030*/  DADD R20, R12, -R10 ;  /* 0x000000000c147229 */ /* 0x000fca000000080a */
[----:B------:R-:W-:Y:S01]  /*1040*/  DFMA R16, R18, R16, UR6 ;  /* 0x0000000612107e2b */ /* 0x000fe20008000010 */
[----:B------:R-:W-:Y:S01]  /*1050*/  UMOV UR6, 0xe4faecd5 ;  /* 0xe4faecd500067882 */ /* 0x000fe20000000000 */
[----:B------:R-:W-:Y:S01]  /*1060*/  UMOV UR7, 0x3f1745cd ;  /* 0x3f1745cd00077882 */ /* 0x000fe20000000000 */
[----:B------:R-:W-:-:S05]  /*1070*/  DADD R22, R20, R20 ;  /* 0x0000000014167229 */ /* 0x000fca0000000014 */
[----:B------:R-:W-:Y:S01]  /*1080*/  DFMA R16, R18, R16, UR6 ;  /* 0x0000000612107e2b */ /* 0x000fe20008000010 */
[----:B------:R-:W-:Y:S01]  /*1090*/  UMOV UR6, 0x258a578b ;  /* 0x258a578b00067882 */ /* 0x000fe20000000000 */
[----:B------:R-:W-:Y:S01]  /*10a0*/  UMOV UR7, 0x3f3c71c7 ;  /* 0x3f3c71c700077882 */ /* 0x000fe20000000000 */
[----:B------:R-:W-:-:S05]  /*10b0*/  DFMA R22, R12, -R10, R22 ;  /* 0x8000000a0c16722b */ /* 0x000fca0000000016 */
[----:B------:R-:W-:Y:S01]  /*10c0*/  DFMA R16, R18, R16, UR6 ;  /* 0x0000000612107e2b */ /* 0x000fe20008000010 */
[----:B------:R-:W-:Y:S01]  /*10d0*/  UMOV UR6, 0x9242b910 ;  /* 0x9242b91000067882 */ /* 0x000fe20000000000 */
[----:B------:R-:W-:Y:S01]  /*10e0*/  UMOV UR7, 0x3f624924 ;  /* 0x3f62492400077882 */ /* 0x000fe20000000000 */
[----:B------:R-:W-:-:S05]  /*10f0*/  DMUL R14, R14, R22 ;  /* 0x000000160e0e7228 */ /* 0x000fca0000000000 */
[----:B------:R-:W-:Y:S01]  /*1100*/  DFMA R16, R18, R16, UR6 ;  /* 0x0000000612107e2b */ /* 0x000fe20008000010 */
[----:B------:R-:W-:Y:S01]  /*1110*/  UMOV UR6, 0x99999dfb ;  /* 0x99999dfb00067882 */ /* 0x000fe20000000000 */
[----:B------:R-:W-:-:S06]  /*1120*/  UMOV UR7, 0x3f899999 ;  /* 0x3f89999900077882 */ /* 0x000fcc0000000000 */
[----:B------:R-:W-:Y:S01]  /*1130*/  DFMA R20, R18, R16, UR6 ;  /* 0x0000000612147e2b */ /* 0x000fe20008000010 */
[----:B------:R-:W-:Y:S01]  /*1140*/  UMOV UR6, 0x55555555 ;  /* 0x5555555500067882 */ /* 0x000fe20000000000 */
[----:B------:R-:W-:Y:S01]  /*1150*/  UMOV UR7, 0x3fb55555 ;  /* 0x3fb5555500077882 */ /* 0x000fe20000000000 */
[----:B------:R-:W-:-:S05]  /*1160*/  DMUL R16, R10, R10 ;  /* 0x0000000a0a107228 */ /* 0x000fca0000000000 */
[----:B------:R-:W-:-:S03]  /*1170*/  DFMA R12, R18, R20, UR6 ;  /* 0x00000006120c7e2b */ /* 0x000fc60008000014 */
[----:B------:R-:W-:-:S05]  /*1180*/  DFMA R24, R10, R10, -R16 ;  /* 0x0000000a0a18722b */ /* 0x000fca0000000810 */
[----:B------:R-:W-:Y:S01]  /*1190*/  DADD R22, -R12, UR6 ;  /* 0x000000060c167e29 */ /* 0x000fe20008000100 */
[----:B------:R-:W-:Y:S01]  /*11a0*/  UMOV UR6, 0xb9e7b0 ;  /* 0x00b9e7b000067882 */ /* 0x000fe20000000000 */
[----:B------:R-:W-:-:S06]  /*11b0*/  UMOV UR7, 0x3c46a4cb ;  /* 0x3c46a4cb00077882 */ /* 0x000fcc0000000000 */
[----:B------:R-:W-:Y:S02]  /*11c0*/  DFMA R18, R18, R20, R22 ;  /* 0x000000141212722b */ /* 0x000fe40000000016 */
[----:B------:R-:W-:Y:S01]  /*11d0*/  DMUL R20, R10, R16 ;  /* 0x000000100a147228 */ /* 0x000fe20000000000 */
[----:B------:R-:W-:Y:S01]  /*11e0*/  VIADD R23, R15, 0x100000 ;  /* 0x001000000f177836 */ /* 0x000fe20000000000 */
[----:B------:R-:W-:-:S04]  /*11f0*/  MOV R22, R14 ;  /* 0x0000000e00167202 */ /* 0x000fc80000000f00 */
[----:B------:R-:W-:Y:S01]  /*1200*/  DADD R18, R18, -UR6 ;  /* 0x8000000612127e29 */ /* 0x000fe20008000000 */
[----:B------:R-:W-:Y:S01]  /*1210*/  UMOV UR6, 0x80000000 ;  /* 0x8000000000067882 */ /* 0x000fe20000000000 */
[C---:B------:R-:W-:Y:S01]  /*1220*/  DFMA R22, R10.reuse, R22, R24 ;  /* 0x000000160a16722b */ /* 0x040fe20000000018 */
[----:B------:R-:W-:Y:S01]  /*1230*/  UMOV UR7, 0x43300000 ;  /* 0x4330000000077882 */ /* 0x000fe20000000000 */
[----:B------:R-:W-:Y:S02]  /*1240*/  DFMA R24, R10, R16, -R20 ;  /* 0x000000100a18722b */ /* 0x000fe40000000814 */
[----:B------:R-:W-:Y:S01]  /*1250*/  DADD R8, R8, -UR6 ;  /* 0x8000000608087e29 */ /* 0x000fe20008000000 */
[----:B------:R-:W-:Y:S01]  /*1260*/  UMOV UR6, 0xfefa39ef ;  /* 0xfefa39ef00067882 */ /* 0x000fe20000000000 */
[----:B------:R-:W-:-:S04]  /*1270*/  UMOV UR7, 0x3fe62e42 ;  /* 0x3fe62e4200077882 */ /* 0x000fc80000000000 */
[----:B------:R-:W-:Y:S02]  /*1280*/  DFMA R24, R14, R16, R24 ;  /* 0x000000100e18722b */ /* 0x000fe40000000018 */
[----:B------:R-:W-:-:S06]  /*1290*/  DADD R16, R12, R18 ;  /* 0x000000000c107229 */ /* 0x000fcc0000000012 */
[----:B------:R-:W-:Y:S02]  /*12a0*/  DFMA R22, R10, R22, R24 ;  /* 0x000000160a16722b */ /* 0x000fe40000000018 */
[----:B------:R-:W-:Y:S02]  /*12b0*/  DADD R24, R12, -R16 ;  /* 0x000000000c187229 */ /* 0x000fe40000000810 */
[----:B------:R-:W-:-:S06]  /*12c0*/  DMUL R12, R16, R20 ;  /* 0x00000014100c7228 */ /* 0x000fcc0000000000 */
[----:B------:R-:W-:Y:S02]  /*12d0*/  DADD R24, R18, R24 ;  /* 0x0000000012187229 */ /* 0x000fe40000000018 */
[----:B------:R-:W-:-:S08]  /*12e0*/  DFMA R18, R16, R20, -R12 ;  /* 0x000000141012722b */ /* 0x000fd0000000080c */
[----:B------:R-:W-:-:S08]  /*12f0*/  DFMA R18, R16, R22, R18 ;  /* 0x000000161012722b */ /* 0x000fd00000000012 */
[----:B------:R-:W-:-:S08]  /*1300*/  DFMA R24, R24, R20, R18 ;  /* 0x000000141818722b */ /* 0x000fd00000000012 */
[----:B------:R-:W-:-:S08]  /*1310*/  DADD R18, R12, R24 ;  /* 0x000000000c127229 */ /* 0x000fd00000000018 */
[--C-:B------:R-:W-:Y:S02]  /*1320*/  DADD R16, R10, R18.reuse ;  /* 0x000000000a107229 */ /* 0x100fe40000000012 */
[----:B------:R-:W-:-:S06]  /*1330*/  DADD R12, R12, -R18 ;  /* 0x000000000c0c7229 */ /* 0x000fcc0000000812 */
[----:B------:R-:W-:Y:S02]  /*1340*/  DADD R10, R10, -R16 ;  /* 0x000000000a0a7229 */ /* 0x000fe40000000810 */
[----:B------:R-:W-:-:S06]  /*1350*/  DADD R12, R24, R12 ;  /* 0x00000000180c7229 */ /* 0x000fcc000000000c */
[----:B------:R-:W-:-:S08]  /*1360*/  DADD R10, R18, R10 ;  /* 0x00000000120a7229 */ /* 0x000fd0000000000a */
[----:B------:R-:W-:-:S08]  /*1370*/  DADD R10, R12, R10 ;  /* 0x000000000c0a7229 */ /* 0x000fd0000000000a */
[----:B------:R-:W-:-:S08]  /*1380*/  DADD R10, R14, R10 ;  /* 0x000000000e0a7229 */ /* 0x000fd0000000000a */
[----:B------:R-:W-:-:S08]  /*1390*/  DADD R12, R16, R10 ;  /* 0x00000000100c7229 */ /* 0x000fd0000000000a */
[--C-:B------:R-:W-:Y:S02]  /*13a0*/  DFMA R6, R8, UR6, R12.reuse ;  /* 0x0000000608067c2b */ /* 0x100fe4000800000c */
[----:B------:R-:W-:-:S06]  /*13b0*/  DADD R16, R16, -R12 ;  /* 0x0000000010107229 */ /* 0x000fcc000000080c */
[----:B------:R-:W-:Y:S02]  /*13c0*/  DFMA R14, R8, -UR6, R6 ;  /* 0x80000006080e7c2b */ /* 0x000fe40008000006 */
[----:B------:R-:W-:-:S06]  /*13d0*/  DADD R16, R10, R16 ;  /* 0x000000000a107229 */ /* 0x000fcc0000000010 */
[----:B------:R-:W-:-:S08]  /*13e0*/  DADD R14, -R12, R14 ;  /* 0x000000000c0e7229 */ /* 0x000fd0000000010e */
[----:B------:R-:W-:-:S08]  /*13f0*/  DADD R14, R16, -R14 ;  /* 0x00000000100e7229 */ /* 0x000fd0000000080e */
[----:B------:R-:W-:-:S08]  /*1400*/  DFMA R14, R8, UR8, R14 ;  /* 0x00000008080e7c2b */ /* 0x000fd0000800000e */
[----:B------:R-:W-:-:S08]  /*1410*/  DADD R8, R6, R14 ;  /* 0x0000000006087229 */ /* 0x000fd0000000000e */
[----:B------:R-:W-:Y:S02]  /*1420*/  DADD R10, R6, -R8 ;  /* 0x00000000060a7229 */ /* 0x000fe40000000808 */
[----:B------:R-:W-:-:S06]  /*1430*/  DMUL R6, R8, 2 ;  /* 0x4000000008067828 */ /* 0x000fcc0000000000 */
[----:B------:R-:W-:Y:S02]  /*1440*/  DADD R10, R14, R10 ;  /* 0x000000000e0a7229 */ /* 0x000fe4000000000a */
[----:B------:R-:W-:-:S08]  /*1450*/  DFMA R12, R8, 2, -R6 ;  /* 0x40000000080c782b */ /* 0x000fd00000000806 */
[----:B------:R-:W-:Y:S01]  /*1460*/  DFMA R12, R10, 2, R12 ;  /* 0x400000000a0c782b */ /* 0x000fe2000000000c */
[----:B------:R-:W-:Y:S01]  /*1470*/  MOV R10, 0x652b82fe ;  /* 0x652b82fe000a7802 */ /* 0x000fe20000000f00 */
[----:B------:R-:W-:-:S06]  /*1480*/  IMAD.MOV.U32 R11, RZ, RZ, 0x3ff71547 ;  /* 0x3ff71547ff0b7424 */ /* 0x000fcc00078e00ff */
[----:B------:R-:W-:-:S08]  /*1490*/  DADD R8, R6, R12 ;  /* 0x0000000006087229 */ /* 0x000fd0000000000c */
[----:B------:R-:W-:Y:S02]  /*14a0*/  DFMA R10, R8, R10, 6.75539944105574400000e+15 ;  /* 0x43380000080a742b */ /* 0x000fe4000000000a */
[----:B------:R-:W-:Y:S01]  /*14b0*/  FSETP.GEU.AND P0, PT, |R9|, 4.1917929649353027344, PT ;  /* 0x4086232b0900780b */ /* 0x000fe20003f0e200 */
[----:B------:R-:W-:-:S05]  /*14c0*/  DADD R6, R6, -R8 ;  /* 0x0000000006067229 */ /* 0x000fca0000000808 */
[----:B------:R-:W-:-:S03]  /*14d0*/  DADD R14, R10, -6.75539944105574400000e+15 ;  /* 0xc33800000a0e7429 */ /* 0x000fc60000000000 */
[----:B------:R-:W-:-:S05]  /*14e0*/  DADD R12, R12, R6 ;  /* 0x000000000c0c7229 */ /* 0x000fca0000000006 */
[----:B------:R-:W-:Y:S01]  /*14f0*/  DFMA R16, R14, -UR6, R8 ;  /* 0x800000060e107c2b */ /* 0x000fe20008000008 */
[----:B------:R-:W-:Y:S01]  /*1500*/  UMOV UR6, 0x3b39803f ;  /* 0x3b39803f00067882 */ /* 0x000fe20000000000 */
[----:B------:R-:W-:-:S06]  /*1510*/  UMOV UR7, 0x3c7abc9e ;  /* 0x3c7abc9e00077882 */ /* 0x000fcc0000000000 */
[----:B------:R-:W-:Y:S01]  /*1520*/  DFMA R14, R14, -UR6, R16 ;  /* 0x800000060e0e7c2b */ /* 0x000fe20008000010 */
[----:B------:R-:W-:Y:S01]  /*1530*/  UMOV UR6, 0x69ce2bdf ;  /* 0x69ce2bdf00067882 */ /* 0x000fe20000000000 */
[----:B------:R-:W-:Y:S01]  /*1540*/  MOV R16, 0xfca213ea ;  /* 0xfca213ea00107802 */ /* 0x000fe20000000f00 */
[----:B------:R-:W-:Y:S01]  /*1550*/  IMAD.MOV.U32 R17, RZ, RZ, 0x3e928af3 ;  /* 0x3e928af3ff117424 */ /* 0x000fe200078e00ff */
[----:B------:R-:W-:-:S05]  /*1560*/  UMOV UR7, 0x3e5ade15 ;  /* 0x3e5ade1500077882 */ /* 0x000fca0000000000 */
[----:B------:R-:W-:Y:S01]  /*1570*/  DFMA R16, R14, UR6, R16 ;  /* 0x000000060e107c2b */ /* 0x000fe20008000010 */
[----:B------:R-:W-:Y:S01]  /*1580*/  UMOV UR6, 0x62401315 ;  /* 0x6240131500067882 */ /* 0x000fe20000000000 */
[----:B------:R-:W-:-:S06]  /*1590*/  UMOV UR7, 0x3ec71dee ;  /* 0x3ec71dee00077882 */ /* 0x000fcc0000000000 */
[----:B------:R-:W-:Y:S01]  /*15a0*/  DFMA R16, R14, R16, UR6 ;  /* 0x000000060e107e2b */ /* 0x000fe20008000010 */
        /* <DEDUP_REMOVED lines=20> */
[----:B------:R-:W-:-:S08]  /*16f0*/  DFMA R16, R14, R16, UR6 ;  /* 0x000000060e107e2b */ /* 0x000fd00008000010 */
[----:B------:R-:W-:-:S08]  /*1700*/  DFMA R16, R14, R16, 1 ;  /* 0x3ff000000e10742b */ /* 0x000fd00000000010 */
[----:B------:R-:W-:-:S10]  /*1710*/  DFMA R14, R14, R16, 1 ;  /* 0x3ff000000e0e742b */ /* 0x000fd40000000010 */
[----:B------:R-:W-:Y:S01]  /*1720*/  LEA R7, R10, R15, 0x14 ;  /* 0x0000000f0a077211 */ /* 0x000fe200078ea0ff */
[----:B------:R-:W-:Y:S01]  /*1730*/  IMAD.MOV.U32 R6, RZ, RZ, R14 ;  /* 0x000000ffff067224 */ /* 0x000fe200078e000e */
[----:B------:R-:W-:Y:S06]  /*1740*/  @!P0 BRA `(.L_x_25) ;  /* 0x0000000000308947 */ /* 0x000fec0003800000 */
[----:B------:R-:W-:Y:S01]  /*1750*/  FSETP.GEU.AND P1, PT, |R9|, 4.2275390625, PT ;  /* 0x408748000900780b */ /* 0x000fe20003f2e200 */
[C---:B------:R-:W-:Y:S02]  /*1760*/  DADD R16, R8.reuse, +INF ;  /* 0x7ff0000008107429 */ /* 0x040fe40000000000 */
[----:B------:R-:W-:-:S08]  /*1770*/  DSETP.GEU.AND P0, PT, R8, RZ, PT ;  /* 0x000000ff0800722a */ /* 0x000fd00003f0e000 */
[----:B------:R-:W-:Y:S02]  /*1780*/  FSEL R7, R17, RZ, P0 ;  /* 0x000000ff11077208 */ /* 0x000fe40000000000 */
[----:B------:R-:W-:-:S04]  /*1790*/  @!P1 LEA.HI R6, R10, R10, RZ, 0x1 ;  /* 0x0000000a0a069211 */ /* 0x000fc800078f08ff */
[----:B------:R-:W-:Y:S02]  /*17a0*/  @!P1 SHF.R.S32.HI R9, RZ, 0x1, R6 ;  /* 0x00000001ff099819 */ /* 0x000fe40000011406 */
[----:B------:R-:W-:Y:S02]  /*17b0*/  FSEL R6, R16, RZ, P0 ;  /* 0x000000ff10067208 */ /* 0x000fe40000000000 */
[----:B------:R-:W-:Y:S02]  /*17c0*/  @!P1 IADD3 R8, PT, PT, R10, -R9, RZ ;  /* 0x800000090a089210 */ /* 0x000fe40007ffe0ff */
[----:B------:R-:W-:Y:S02]  /*17d0*/  @!P1 LEA R15, R9, R15, 0x14 ;  /* 0x0000000f090f9211 */ /* 0x000fe400078ea0ff */
[----:B------:R-:W-:Y:S01]  /*17e0*/  @!P1 LEA R9, R8, 0x3ff00000, 0x14 ;  /* 0x3ff0000008099811 */ /* 0x000fe200078ea0ff */
[----:B------:R-:W-:-:S06]  /*17f0*/  @!P1 IMAD.MOV.U32 R8, RZ, RZ, RZ ;  /* 0x000000ffff089224 */ /* 0x000fcc00078e00ff */
[----:B------:R-:W-:-:S11]  /*1800*/  @!P1 DMUL R6, R14, R8 ;  /* 0x000000080e069228 */ /* 0x000fd60000000000 */
.L_x_25:
[----:B------:R-:W-:Y:S02]  /*1810*/  DFMA R12, R12, R6, R6 ;  /* 0x000000060c0c722b */ /* 0x000fe40000000006 */
[----:B------:R-:W-:-:S08]  /*1820*/  DSETP.NEU.AND P0, PT, |R6|, +INF , PT ;  /* 0x7ff000000600742a */ /* 0x000fd00003f0d200 */
[----:B------:R-:W-:Y:S02]  /*1830*/  FSEL R8, R6, R12, !P0 ;  /* 0x0000000c06087208 */ /* 0x000fe40004000000 */
[----:B------:R-:W-:Y:S02]  /*1840*/  FSEL R13, R7, R13, !P0 ;  /* 0x0000000d070d7208 */ /* 0x000fe40004000000 */
[----:B------:R-:W-:Y:S02]  /*1850*/  MOV R6, R0 ;  /* 0x0000000000067202 */ /* 0x000fe40000000f00 */
[----:B------:R-:W-:-:S04]  /*1860*/  MOV R7, 0x0 ;  /* 0x0000000000077802 */ /* 0x000fc80000000f00 */
[----:B------:R-:W-:Y:S05]  /*1870*/  RET.REL.NODEC R6 `(_Z5normAPdS_S_iS_) ;  /* 0xffffffe406e07950 */ /* 0x000fea0003c3ffff */
.L_x_26:
        /* <DEDUP_REMOVED lines=16> */
.L_x_28:


//--------------------- .nv.shared.reserved.0     --------------------------
	.section	.nv.shared.reserved.0,"aw",@nobits
	.weak		__nv_reservedSMEM_offset_0_alias
	.size		__nv_reservedSMEM_offset_0_alias, 0, 64
	.other		__nv_reservedSMEM_offset_0_alias,@"STO_CUDA_RESERVED_SHARED STV_DEFAULT"
__nv_reservedSMEM_offset_0_alias:
	.zero		0
	.zero		64


//--------------------- .nv.global                --------------------------
	.section	.nv.global,"aw",@nobits
.nv.global:
	.type		_ZN34_INTERNAL_b731bf5c_4_k_cu_c2b390766thrust24THRUST_300001_SM_1000_NS3seqE,@object
	.size		_ZN34_INTERNAL_b731bf5c_4_k_cu_c2b390766thrust24THRUST_300001_SM_1000_NS3seqE,(_ZN34_INTERNAL_b731bf5c_4_k_cu_c2b390764cuda3std3__48in_placeE - _ZN34_INTERNAL_b731bf5c_4_k_cu_c2b390766thrust24THRUST_300001_SM_1000_NS3seqE)
_ZN34_INTERNAL_b731bf5c_4_k_cu_c2b390766thrust24THRUST_300001_SM_1000_NS3seqE:
	.zero		1
	.type		_ZN34_INTERNAL_b731bf5c_4_k_cu_c2b390764cuda3std3__48in_placeE,@object
	.size		_ZN34_INTERNAL_b731bf5c_4_k_cu_c2b390764cuda3std3__48in_placeE,(_ZN34_INTERNAL_b731bf5c_4_k_cu_c2b390764cuda3std6ranges3__45__cpo4sizeE - _ZN34_INTERNAL_b731bf5c_4_k_cu_c2b390764cuda3std3__48in_placeE)
_ZN34_INTERNAL_b731bf5c_4_k_cu_c2b390764cuda3std3__48in_placeE:
	.zero		1
	.type		_ZN34_INTERNAL_b731bf5c_4_k_cu_c2b390764cuda3std6ranges3__45__cpo4sizeE,@object
	.size		_ZN34_INTERNAL_b731bf5c_4_k_cu_c2b390764cuda3std6ranges3__45__cpo4sizeE,(_ZN34_INTERNAL_b731bf5c_4_k_cu_c2b390766thrust24THRUST_300001_SM_1000_NS12placeholders2_3E - _ZN34_INTERNAL_b731bf5c_4_k_cu_c2b390764cuda3std6ranges3__45__cpo4sizeE)
_ZN34_INTERNAL_b731bf5c_4_k_cu_c2b390764cuda3std6ranges3__45__cpo4sizeE:
	.zero		1
	.type		_ZN34_INTERNAL_b731bf5c_4_k_cu_c2b390766thrust24THRUST_300001_SM_1000_NS12placeholders2_3E,@object
	.size		_ZN34_INTERNAL_b731bf5c_4_k_cu_c2b390766thrust24THRUST_300001_SM_1000_NS12placeholders2_3E,(_ZN34_INTERNAL_b731bf5c_4_k_cu_c2b390764cuda3std3__45__cpo6cbeginE - _ZN34_INTERNAL_b731bf5c_4_k_cu_c2b390766thrust24THRUST_300001_SM_1000_NS12placeholders2_3E)
_ZN34_INTERNAL_b731bf5c_4_k_cu_c2b390766thrust24THRUST_300001_SM_1000_NS12placeholders2_3E:
	.zero		1
	.type		_ZN34_INTERNAL_b731bf5c_4_k_cu_c2b390764cuda3std3__45__cpo6cbeginE,@object
	.size		_ZN34_INTERNAL_b731bf5c_4_k_cu_c2b390764cuda3std3__45__cpo6cbeginE,(_ZN34_INTERNAL_b731bf5c_4_k_cu_c2b390764cuda3std6ranges3__45__cpo6cbeginE - _ZN34_INTERNAL_b731bf5c_4_k_cu_c2b390764cuda3std3__45__cpo6cbeginE)
_ZN34_INTERNAL_b731bf5c_4_k_cu_c2b390764cuda3std3__45__cpo6cbeginE:
	.zero		1
	.type		_ZN34_INTERNAL_b731bf5c_4_k_cu_c2b390764cuda3std6ranges3__45__cpo6cbeginE,@object
	.size		_ZN34_INTERNAL_b731bf5c_4_k_cu_c2b390764cuda3std6ranges3__45__cpo6cbeginE,(_ZN34_INTERNAL_b731bf5c_4_k_cu_c2b390766thrust24THRUST_300001_SM_1000_NS12placeholders2_7E - _ZN34_INTERNAL_b731bf5c_4_k_cu_c2b390764cuda3std6ranges3__45__cpo6cbeginE)
_ZN34_INTERNAL_b731bf5c_4_k_cu_c2b390764cuda3std6ranges3__45__cpo6cbeginE:
	.zero		1
	.type		_ZN34_INTERNAL_b731bf5c_4_k_cu_c2b390766thrust24THRUST_300001_SM_1000_NS12placeholders2_7E,@object
	.size		_ZN34_INTERNAL_b731bf5c_4_k_cu_c2b390766thrust24THRUST_300001_SM_1000_NS12placeholders2_7E,(_ZN34_INTERNAL_b731bf5c_4_k_cu_c2b390764cuda3std3__45__cpo7crbeginE - _ZN34_INTERNAL_b731bf5c_4_k_cu_c2b390766thrust24THRUST_300001_SM_1000_NS12placeholders2_7E)
_ZN34_INTERNAL_b731bf5c_4_k_cu_c2b390766thrust24THRUST_300001_SM_1000_NS12placeholders2_7E:
	.zero		1
	.type		_ZN34_INTERNAL_b731bf5c_4_k_cu_c2b390764cuda3std3__45__cpo7crbeginE,@object
	.size		_ZN34_INTERNAL_b731bf5c_4_k_cu_c2b390764cuda3std3__45__cpo7crbeginE,(_ZN34_INTERNAL_b731bf5c_4_k_cu_c2b390764cuda3std6ranges3__45__cpo4nextE - _ZN34_INTERNAL_b731bf5c_4_k_cu_c2b390764cuda3std3__45__cpo7crbeginE)
_ZN34_INTERNAL_b731bf5c_4_k_cu_c2b390764cuda3std3__45__cpo7crbeginE:
	.zero		1
	.type		_ZN34_INTERNAL_b731bf5c_4_k_cu_c2b390764cuda3std6ranges3__45__cpo4nextE,@object
	.size		_ZN34_INTERNAL_b731bf5c_4_k_cu_c2b390764cuda3std6ranges3__45__cpo4nextE,(_ZN34_INTERNAL_b731bf5c_4_k_cu_c2b390764cuda3std6ranges3__45__cpo4swapE - _ZN34_INTERNAL_b731bf5c_4_k_cu_c2b390764cuda3std6ranges3__45__cpo4nextE)
_ZN34_INTERNAL_b731bf5c_4_k_cu_c2b390764cuda3std6ranges3__45__cpo4nextE:
	.zero		1
	.type		_ZN34_INTERNAL_b731bf5c_4_k_cu_c2b390764cuda3std6ranges3__45__cpo4swapE,@object
	.size		_ZN34_INTERNAL_b731bf5c_4_k_cu_c2b390764cuda3std6ranges3__45__cpo4swapE,(_ZN34_INTERNAL_b731bf5c_4_k_cu_c2b390766thrust24THRUST_300001_SM_1000_NS8cuda_cub10par_nosyncE - _ZN34_INTERNAL_b731bf5c_4_k_cu_c2b390764cuda3std6ranges3__45__cpo4swapE)
_ZN34_INTERNAL_b731bf5c_4_k_cu_c2b390764cuda3std6ranges3__45__cpo4swapE:
	.zero		1
	.type		_ZN34_INTERNAL_b731bf5c_4_k_cu_c2b390766thrust24THRUST_300001_SM_1000_NS8cuda_cub10par_nosyncE,@object
	.size		_ZN34_INTERNAL_b731bf5c_4_k_cu_c2b390766thrust24THRUST_300001_SM_1000_NS8cuda_cub10par_nosyncE,(_ZN34_INTERNAL_b731bf5c_4_k_cu_c2b390766thrust24THRUST_300001_SM_1000_NS12placeholders2_9E - _ZN34_INTERNAL_b731bf5c_4_k_cu_c2b390766thrust24THRUST_300001_SM_1000_NS8cuda_cub10par_nosyncE)
_ZN34_INTERNAL_b731bf5c_4_k_cu_c2b390766thrust24THRUST_300001_SM_1000_NS8cuda_cub10par_nosyncE:
	.zero		1
	.type		_ZN34_INTERNAL_b731bf5c_4_k_cu_c2b390766thrust24THRUST_300001_SM_1000_NS12placeholders2_9E,@object
	.size		_ZN34_INTERNAL_b731bf5c_4_k_cu_c2b390766thrust24THRUST_300001_SM_1000_NS12placeholders2_9E,(_ZN34_INTERNAL_b731bf5c_4_k_cu_c2b390764cuda3std3__436_GLOBAL__N__b731bf5c_4_k_cu_c2b390766ignoreE - _ZN34_INTERNAL_b731bf5c_4_k_cu_c2b390766thrust24THRUST_300001_SM_1000_NS12placeholders2_9E)
_ZN34_INTERNAL_b731bf5c_4_k_cu_c2b390766thrust24THRUST_300001_SM_1000_NS12placeholders2_9E:
	.zero		1
	.type		_ZN34_INTERNAL_b731bf5c_4_k_cu_c2b390764cuda3std3__436_GLOBAL__N__b731bf5c_4_k_cu_c2b390766ignoreE,@object
	.size		_ZN34_INTERNAL_b731bf5c_4_k_cu_c2b390764cuda3std3__436_GLOBAL__N__b731bf5c_4_k_cu_c2b390766ignoreE,(_ZN34_INTERNAL_b731bf5c_4_k_cu_c2b390764cuda3std6ranges3__45__cpo4dataE - _ZN34_INTERNAL_b731bf5c_4_k_cu_c2b390764cuda3std3__436_GLOBAL__N__b731bf5c_4_k_cu_c2b390766ignoreE)
_ZN34_INTERNAL_b731bf5c_4_k_cu_c2b390764cuda3std3__436_GLOBAL__N__b731bf5c_4_k_cu_c2b390766ignoreE:
	.zero		1
	.type		_ZN34_INTERNAL_b731bf5c_4_k_cu_c2b390764cuda3std6ranges3__45__cpo4dataE,@object
	.size		_ZN34_INTERNAL_b731bf5c_4_k_cu_c2b390764cuda3std6ranges3__45__cpo4dataE,(_ZN34_INTERNAL_b731bf5c_4_k_cu_c2b390766thrust24THRUST_300001_SM_1000_NS12placeholders2_1E - _ZN34_INTERNAL_b731bf5c_4_k_cu_c2b390764cuda3std6ranges3__45__cpo4dataE)
_ZN34_INTERNAL_b731bf5c_4_k_cu_c2b390764cuda3std6ranges3__45__cpo4dataE:
	.zero		1
	.type		_ZN34_INTERNAL_b731bf5c_4_k_cu_c2b390766thrust24THRUST_300001_SM_1000_NS12placeholders2_1E,@object
	.size		_ZN34_INTERNAL_b731bf5c_4_k_cu_c2b390766thrust24THRUST_300001_SM_1000_NS12placeholders2_1E,(_ZN34_INTERNAL_b731bf5c_4_k_cu_c2b390764cuda3std3__45__cpo5beginE - _ZN34_INTERNAL_b731bf5c_4_k_cu_c2b390766thrust24THRUST_300001_SM_1000_NS12placeholders2_1E)
_ZN34_INTERNAL_b731bf5c_4_k_cu_c2b390766thrust24THRUST_300001_SM_1000_NS12placeholders2_1E:
	.zero		1
	.type		_ZN34_INTERNAL_b731bf5c_4_k_cu_c2b390764cuda3std3__45__cpo5beginE,@object
	.size		_ZN34_INTERNAL_b731bf5c_4_k_cu_c2b390764cuda3std3__45__cpo5beginE,(_ZN34_INTERNAL_b731bf5c_4_k_cu_c2b390764cuda3std6ranges3__45__cpo5beginE - _ZN34_INTERNAL_b731bf5c_4_k_cu_c2b390764cuda3std3__45__cpo5beginE)
_ZN34_INTERNAL_b731bf5c_4_k_cu_c2b390764cuda3std3__45__cpo5beginE:
	.zero		1
	.type		_ZN34_INTERNAL_b731bf5c_4_k_cu_c2b390764cuda3std6ranges3__45__cpo5beginE,@object
	.size		_ZN34_INTERNAL_b731bf5c_4_k_cu_c2b390764cuda3std6ranges3__45__cpo5beginE,(_ZN34_INTERNAL_b731bf5c_4_k_cu_c2b390766thrust24THRUST_300001_SM_1000_NS12placeholders2_5E - _ZN34_INTERNAL_b731bf5c_4_k_cu_c2b390764cuda3std6ranges3__45__cpo5beginE)
_ZN34_INTERNAL_b731bf5c_4_k_cu_c2b390764cuda3std6ranges3__45__cpo5beginE:
	.zero		1
	.type		_ZN34_INTERNAL_b731bf5c_4_k_cu_c2b390766thrust24THRUST_300001_SM_1000_NS12placeholders2_5E,@object
	.size		_ZN34_INTERNAL_b731bf5c_4_k_cu_c2b390766thrust24THRUST_300001_SM_1000_NS12placeholders2_5E,(_ZN34_INTERNAL_b731bf5c_4_k_cu_c2b390764cuda3std3__45__cpo6rbeginE - _ZN34_INTERNAL_b731bf5c_4_k_cu_c2b390766thrust24THRUST_300001_SM_1000_NS12placeholders2_5E)
_ZN34_INTERNAL_b731bf5c_4_k_cu_c2b390766thrust24THRUST_300001_SM_1000_NS12placeholders2_5E:
	.zero		1
	.type		_ZN34_INTERNAL_b731bf5c_4_k_cu_c2b390764cuda3std3__45__cpo6rbeginE,@object
	.size		_ZN34_INTERNAL_b731bf5c_4_k_cu_c2b390764cuda3std3__45__cpo6rbeginE,(_ZN34_INTERNAL_b731bf5c_4_k_cu_c2b390764cuda3std6ranges3__45__cpo7advanceE - _ZN34_INTERNAL_b731bf5c_4_k_cu_c2b390764cuda3std3__45__cpo6rbeginE)
_ZN34_INTERNAL_b731bf5c_4_k_cu_c2b390764cuda3std3__45__cpo6rbeginE:
	.zero		1
	.type		_ZN34_INTERNAL_b731bf5c_4_k_cu_c2b390764cuda3std6ranges3__45__cpo7advanceE,@object
	.size		_ZN34_INTERNAL_b731bf5c_4_k_cu_c2b390764cuda3std6ranges3__45__cpo7advanceE,(_ZN34_INTERNAL_b731bf5c_4_k_cu_c2b390764cuda3std3__47nulloptE - _ZN34_INTERNAL_b731bf5c_4_k_cu_c2b390764cuda3std6ranges3__45__cpo7advanceE)
_ZN34_INTERNAL_b731bf5c_4_k_cu_c2b390764cuda3std6ranges3__45__cpo7advanceE:
	.zero		1
	.type		_ZN34_INTERNAL_b731bf5c_4_k_cu_c2b390764cuda3std3__47nulloptE,@object
	.size		_ZN34_INTERNAL_b731bf5c_4_k_cu_c2b390764cuda3std3__47nulloptE,(_ZN34_INTERNAL_b731bf5c_4_k_cu_c2b390764cuda3std6ranges3__45__cpo8distanceE - _ZN34_INTERNAL_b731bf5c_4_k_cu_c2b390764cuda3std3__47nulloptE)
_ZN34_INTERNAL_b731bf5c_4_k_cu_c2b390764cuda3std3__47nulloptE:
	.zero		1
	.type		_ZN34_INTERNAL_b731bf5c_4_k_cu_c2b390764cuda3std6ranges3__45__cpo8distanceE,@object
	.size		_ZN34_INTERNAL_b731bf5c_4_k_cu_c2b390764cuda3std6ranges3__45__cpo8distanceE,(_ZN34_INTERNAL_b731bf5c_4_k_cu_c2b390766thrust24THRUST_300001_SM_1000_NS12placeholders3_10E - _ZN34_INTERNAL_b731bf5c_4_k_cu_c2b390764cuda3std6ranges3__45__cpo8distanceE)
_ZN34_INTERNAL_b731bf5c_4_k_cu_c2b390764cuda3std6ranges3__45__cpo8distanceE:
	.zero		1
	.type		_ZN34_INTERNAL_b731bf5c_4_k_cu_c2b390766thrust24THRUST_300001_SM_1000_NS12placeholders3_10E,@object
	.size		_ZN34_INTERNAL_b731bf5c_4_k_cu_c2b390766thrust24THRUST_300001_SM_1000_NS12placeholders3_10E,(_ZN34_INTERNAL_b731bf5c_4_k_cu_c2b390764cuda3std3__419piecewise_constructE - _ZN34_INTERNAL_b731bf5c_4_k_cu_c2b390766thrust24THRUST_300001_SM_1000_NS12placeholders3_10E)
_ZN34_INTERNAL_b731bf5c_4_k_cu_c2b390766thrust24THRUST_300001_SM_1000_NS12placeholders3_10E:
	.zero		1
	.type		_ZN34_INTERNAL_b731bf5c_4_k_cu_c2b390764cuda3std3__419piecewise_constructE,@object
	.size		_ZN34_INTERNAL_b731bf5c_4_k_cu_c2b390764cuda3std3__419piecewise_constructE,(_ZN34_INTERNAL_b731bf5c_4_k_cu_c2b390764cuda3std6ranges3__45__cpo5cdataE - _ZN34_INTERNAL_b731bf5c_4_k_cu_c2b390764cuda3std3__419piecewise_constructE)
_ZN34_INTERNAL_b731bf5c_4_k_cu_c2b390764cuda3std3__419piecewise_constructE:
	.zero		1
	.type		_ZN34_INTERNAL_b731bf5c_4_k_cu_c2b390764cuda3std6ranges3__45__cpo5cdataE,@object
	.size		_ZN34_INTERNAL_b731bf5c_4_k_cu_c2b390764cuda3std6ranges3__45__cpo5cdataE,(_ZN34_INTERNAL_b731bf5c_4_k_cu_c2b390766thrust24THRUST_300001_SM_1000_NS12placeholders2_2E - _ZN34_INTERNAL_b731bf5c_4_k_cu_c2b390764cuda3std6ranges3__45__cpo5cdataE)
_ZN34_INTERNAL_b731bf5c_4_k_cu_c2b390764cuda3std6ranges3__45__cpo5cdataE:
	.zero		1
	.type		_ZN34_INTERNAL_b731bf5c_4_k_cu_c2b390766thrust24THRUST_300001_SM_1000_NS12placeholders2_2E,@object
	.size		_ZN34_INTERNAL_b731bf5c_4_k_cu_c2b390766thrust24THRUST_300001_SM_1000_NS12placeholders2_2E,(_ZN34_INTERNAL_b731bf5c_4_k_cu_c2b390764cuda3std3__45__cpo3endE - _ZN34_INTERNAL_b731bf5c_4_k_cu_c2b390766thrust24THRUST_300001_SM_1000_NS12placeholders2_2E)
_ZN34_INTERNAL_b731bf5c_4_k_cu_c2b390766thrust24THRUST_300001_SM_1000_NS12placeholders2_2E:
	.zero		1
	.type		_ZN34_INTERNAL_b731bf5c_4_k_cu_c2b390764cuda3std3__45__cpo3endE,@object
	.size		_ZN34_INTERNAL_b731bf5c_4_k_cu_c2b390764cuda3std3__45__cpo3endE,(_ZN34_INTERNAL_b731bf5c_4_k_cu_c2b390764cuda3std6ranges3__45__cpo3endE - _ZN34_INTERNAL_b731bf5c_4_k_cu_c2b390764cuda3std3__45__cpo3endE)
_ZN34_INTERNAL_b731bf5c_4_k_cu_c2b390764cuda3std3__45__cpo3endE:
	.zero		1
	.type		_ZN34_INTERNAL_b731bf5c_4_k_cu_c2b390764cuda3std6ranges3__45__cpo3endE,@object
	.size		_ZN34_INTERNAL_b731bf5c_4_k_cu_c2b390764cuda3std6ranges3__45__cpo3endE,(_ZN34_INTERNAL_b731bf5c_4_k_cu_c2b390766thrust24THRUST_300001_SM_1000_NS12placeholders2_6E - _ZN34_INTERNAL_b731bf5c_4_k_cu_c2b390764cuda3std6ranges3__45__cpo3endE)
_ZN34_INTERNAL_b731bf5c_4_k_cu_c2b390764cuda3std6ranges3__45__cpo3endE:
	.zero		1
	.type		_ZN34_INTERNAL_b731bf5c_4_k_cu_c2b390766thrust24THRUST_300001_SM_1000_NS12placeholders2_6E,@object
	.size		_ZN34_INTERNAL_b731bf5c_4_k_cu_c2b390766thrust24THRUST_300001_SM_1000_NS12placeholders2_6E,(_ZN34_INTERNAL_b731bf5c_4_k_cu_c2b390764cuda3std3__45__cpo4rendE - _ZN34_INTERNAL_b731bf5c_4_k_cu_c2b390766thrust24THRUST_300001_SM_1000_NS12placeholders2_6E)
_ZN34_INTERNAL_b731bf5c_4_k_cu_c2b390766thrust24THRUST_300001_SM_1000_NS12placeholders2_6E:
	.zero		1
	.type		_ZN34_INTERNAL_b731bf5c_4_k_cu_c2b390764cuda3std3__45__cpo4rendE,@object
	.size		_ZN34_INTERNAL_b731bf5c_4_k_cu_c2b390764cuda3std3__45__cpo4rendE,(_ZN34_INTERNAL_b731bf5c_4_k_cu_c2b390764cuda3std6ranges3__45__cpo9iter_swapE - _ZN34_INTERNAL_b731bf5c_4_k_cu_c2b390764cuda3std3__45__cpo4rendE)
_ZN34_INTERNAL_b731bf5c_4_k_cu_c2b390764cuda3std3__45__cpo4rendE:
	.zero		1
	.type		_ZN34_INTERNAL_b731bf5c_4_k_cu_c2b390764cuda3std6ranges3__45__cpo9iter_swapE,@object
	.size		_ZN34_INTERNAL_b731bf5c_4_k_cu_c2b390764cuda3std6ranges3__45__cpo9iter_swapE,(_ZN34_INTERNAL_b731bf5c_4_k_cu_c2b390764cuda3std3__48unexpectE - _ZN34_INTERNAL_b731bf5c_4_k_cu_c2b390764cuda3std6ranges3__45__cpo9iter_swapE)
_ZN34_INTERNAL_b731bf5c_4_k_cu_c2b390764cuda3std6ranges3__45__cpo9iter_swapE:
	.zero		1
	.type		_ZN34_INTERNAL_b731bf5c_4_k_cu_c2b390764cuda3std3__48unexpectE,@object
	.size		_ZN34_INTERNAL_b731bf5c_4_k_cu_c2b390764cuda3std3__48unexpectE,(_ZN34_INTERNAL_b731bf5c_4_k_cu_c2b390766thrust24THRUST_300001_SM_1000_NS8cuda_cub3parE - _ZN34_INTERNAL_b731bf5c_4_k_cu_c2b390764cuda3std3__48unexpectE)
_ZN34_INTERNAL_b731bf5c_4_k_cu_c2b390764cuda3std3__48unexpectE:
	.zero		1
	.type		_ZN34_INTERNAL_b731bf5c_4_k_cu_c2b390766thrust24THRUST_300001_SM_1000_NS8cuda_cub3parE,@object
	.size		_ZN34_INTERNAL_b731bf5c_4_k_cu_c2b390766thrust24THRUST_300001_SM_1000_NS8cuda_cub3parE,(_ZN34_INTERNAL_b731bf5c_4_k_cu_c2b390766thrust24THRUST_300001_SM_1000_NS12placeholders2_4E - _ZN34_INTERNAL_b731bf5c_4_k_cu_c2b390766thrust24THRUST_300001_SM_1000_NS8cuda_cub3parE)
_ZN34_INTERNAL_b731bf5c_4_k_cu_c2b390766thrust24THRUST_300001_SM_1000_NS8cuda_cub3parE:
	.zero		1
	.type		_ZN34_INTERNAL_b731bf5c_4_k_cu_c2b390766thrust24THRUST_300001_SM_1000_NS12placeholders2_4E,@object
	.size		_ZN34_INTERNAL_b731bf5c_4_k_cu_c2b390766thrust24THRUST_300001_SM_1000_NS12placeholders2_4E,(_ZN34_INTERNAL_b731bf5c_4_k_cu_c2b390764cuda3std3__45__cpo4cendE - _ZN34_INTERNAL_b731bf5c_4_k_cu_c2b390766thrust24THRUST_300001_SM_1000_NS12placeholders2_4E)
_ZN34_INTERNAL_b731bf5c_4_k_cu_c2b390766thrust24THRUST_300001_SM_1000_NS12placeholders2_4E:
	.zero		1
	.type		_ZN34_INTERNAL_b731bf5c_4_k_cu_c2b390764cuda3std3__45__cpo4cendE,@object
	.size		_ZN34_INTERNAL_b731bf5c_4_k_cu_c2b390764cuda3std3__45__cpo4cendE,(_ZN34_INTERNAL_b731bf5c_4_k_cu_c2b390764cuda3std6ranges3__45__cpo4cendE - _ZN34_INTERNAL_b731bf5c_4_k_cu_c2b390764cuda3std3__45__cpo4cendE)
_ZN34_INTERNAL_b731bf5c_4_k_cu_c2b390764cuda3std3__45__cpo4cendE:
	.zero		1
	.type		_ZN34_INTERNAL_b731bf5c_4_k_cu_c2b390764cuda3std6ranges3__45__cpo4cendE,@object
	.size		_ZN34_INTERNAL_b731bf5c_4_k_cu_c2b390764cuda3std6ranges3__45__cpo4cendE,(_ZN34_INTERNAL_b731bf5c_4_k_cu_c2b390764cuda3std3__420unreachable_sentinelE - _ZN34_INTERNAL_b731bf5c_4_k_cu_c2b390764cuda3std6ranges3__45__cpo4cendE)
_ZN34_INTERNAL_b731bf5c_4_k_cu_c2b390764cuda3std6ranges3__45__cpo4cendE:
	.zero		1
	.type		_ZN34_INTERNAL_b731bf5c_4_k_cu_c2b390764cuda3std3__420unreachable_sentinelE,@object
	.size		_ZN34_INTERNAL_b731bf5c_4_k_cu_c2b390764cuda3std3__420unreachable_sentinelE,(_ZN34_INTERNAL_b731bf5c_4_k_cu_c2b390764cuda3std6ranges3__45__cpo5ssizeE - _ZN34_INTERNAL_b731bf5c_4_k_cu_c2b390764cuda3std3__420unreachable_sentinelE)
_ZN34_INTERNAL_b731bf5c_4_k_cu_c2b390764cuda3std3__420unreachable_sentinelE:
	.zero		1
	.type		_ZN34_INTERNAL_b731bf5c_4_k_cu_c2b390764cuda3std6ranges3__45__cpo5ssizeE,@object
	.size		_ZN34_INTERNAL_b731bf5c_4_k_cu_c2b390764cuda3std6ranges3__45__cpo5ssizeE,(_ZN34_INTERNAL_b731bf5c_4_k_cu_c2b390766thrust24THRUST_300001_SM_1000_NS12placeholders2_8E - _ZN34_INTERNAL_b731bf5c_4_k_cu_c2b390764cuda3std6ranges3__45__cpo5ssizeE)
_ZN34_INTERNAL_b731bf5c_4_k_cu_c2b390764cuda3std6ranges3__45__cpo5ssizeE:
	.zero		1
	.type		_ZN34_INTERNAL_b731bf5c_4_k_cu_c2b390766thrust24THRUST_300001_SM_1000_NS12placeholders2_8E,@object
	.size		_ZN34_INTERNAL_b731bf5c_4_k_cu_c2b390766thrust24THRUST_300001_SM_1000_NS12placeholders2_8E,(_ZN34_INTERNAL_b731bf5c_4_k_cu_c2b390764cuda3std3__45__cpo5crendE - _ZN34_INTERNAL_b731bf5c_4_k_cu_c2b390766thrust24THRUST_300001_SM_1000_NS12placeholders2_8E)
_ZN34_INTERNAL_b731bf5c_4_k_cu_c2b390766thrust24THRUST_300001_SM_1000_NS12placeholders2_8E:
	.zero		1
	.type		_ZN34_INTERNAL_b731bf5c_4_k_cu_c2b390764cuda3std3__45__cpo5crendE,@object
	.size		_ZN34_INTERNAL_b731bf5c_4_k_cu_c2b390764cuda3std3__45__cpo5crendE,(_ZN34_INTERNAL_b731bf5c_4_k_cu_c2b390764cuda3std6ranges3__45__cpo4prevE - _ZN34_INTERNAL_b731bf5c_4_k_cu_c2b390764cuda3std3__45__cpo5crendE)
_ZN34_INTERNAL_b731bf5c_4_k_cu_c2b390764cuda3std3__45__cpo5crendE:
	.zero		1
	.type		_ZN34_INTERNAL_b731bf5c_4_k_cu_c2b390764cuda3std6ranges3__45__cpo4prevE,@object
	.size		_ZN34_INTERNAL_b731bf5c_4_k_cu_c2b390764cuda3std6ranges3__45__cpo4prevE,(_ZN34_INTERNAL_b731bf5c_4_k_cu_c2b390764cuda3std6ranges3__45__cpo9iter_moveE - _ZN34_INTERNAL_b731bf5c_4_k_cu_c2b390764cuda3std6ranges3__45__cpo4prevE)
_ZN34_INTERNAL_b731bf5c_4_k_cu_c2b390764cuda3std6ranges3__45__cpo4prevE:
	.zero		1
	.type		_ZN34_INTERNAL_b731bf5c_4_k_cu_c2b390764cuda3std6ranges3__45__cpo9iter_moveE,@object
	.size		_ZN34_INTERNAL_b731bf5c_4_k_cu_c2b390764cuda3std6ranges3__45__cpo9iter_moveE,(_ZN34_INTERNAL_b731bf5c_4_k_cu_c2b390766thrust24THRUST_300001_SM_1000_NS6system6detail10sequential3seqE - _ZN34_INTERNAL_b731bf5c_4_k_cu_c2b390764cuda3std6ranges3__45__cpo9iter_moveE)
_ZN34_INTERNAL_b731bf5c_4_k_cu_c2b390764cuda3std6ranges3__45__cpo9iter_moveE:
	.zero		1
	.type		_ZN34_INTERNAL_b731bf5c_4_k_cu_c2b390766thrust24THRUST_300001_SM_1000_NS6system6detail10sequential3seqE,@object
	.size		_ZN34_INTERNAL_b731bf5c_4_k_cu_c2b390766thrust24THRUST_300001_SM_1000_NS6system6detail10sequential3seqE,(.L_31 - _ZN34_INTERNAL_b731bf5c_4_k_cu_c2b390766thrust24THRUST_300001_SM_1000_NS6system6detail10sequential3seqE)
_ZN34_INTERNAL_b731bf5c_4_k_cu_c2b390766thrust24THRUST_300001_SM_1000_NS6system6detail10sequential3seqE:
	.zero		1
.L_31:


//--------------------- .nv.constant0._ZN3cub18CUB_300001_SM_10006detail11EmptyKernelIvEEvv --------------------------
	.section	.nv.constant0._ZN3cub18CUB_300001_SM_10006detail11EmptyKernelIvEEvv,"a",@progbits
	.sectionflags	@""
	.align	4
.nv.constant0._ZN3cub18CUB_300001_SM_10006detail11EmptyKernelIvEEvv:
	.zero		896


//--------------------- .nv.constant0._Z5meanzPdS_PiS0_ --------------------------
	.section	.nv.constant0._Z5meanzPdS_PiS0_,"a",@progbits
	.sectionflags	@""
	.align	4
.nv.constant0._Z5meanzPdS_PiS0_:
	.zero		928


//--------------------- .nv.constant0._Z5normAPdS_S_iS_ --------------------------
	.section	.nv.constant0._Z5normAPdS_S_iS_,"a",@progbits
	.sectionflags	@""
	.align	4
.nv.constant0._Z5normAPdS_S_iS_:
	.zero		936


//--------------------- SYMBOLS --------------------------

	.type		.nv.reservedSmem.offset0,@object
	.size		.nv.reservedSmem.offset0,0x4
